	.headerflags	@"EF_CUDA_TEXMODE_UNIFIED EF_CUDA_64BIT_ADDRESS EF_CUDA_ACCELERATORS EF_CUDA_SM90 EF_CUDA_VIRTUAL_SM(EF_CUDA_SM90)"
	.elftype	@"ET_EXEC"


//--------------------- .nv.info                  --------------------------
	.section	.nv.info,"",@"SHT_CUDA_INFO"
	.align	4


	//----- nvinfo : EIATTR_REGCOUNT
	.align		4
        /*0000*/ 	.byte	0x04, 0x2f
        /*0002*/ 	.short	(.L_1 - .L_0)
	.align		4
.L_0:
        /*0004*/ 	.word	index@(triton_poi_fused_max_pool2d_with_indices_35)
        /*0008*/ 	.word	0x000000ac


	//----- nvinfo : EIATTR_MIN_STACK_SIZE
	.align		4
.L_1:
        /*000c*/ 	.byte	0x04, 0x12
        /*000e*/ 	.short	(.L_3 - .L_2)
	.align		4
.L_2:
        /*0010*/ 	.word	index@(triton_poi_fused_max_pool2d_with_indices_35)
        /*0014*/ 	.word	0x00000000


	//----- nvinfo : EIATTR_FRAME_SIZE
	.align		4
.L_3:
        /*0018*/ 	.byte	0x04, 0x11
        /*001a*/ 	.short	(.L_5 - .L_4)
	.align		4
.L_4:
        /*001c*/ 	.word	index@(triton_poi_fused_max_pool2d_with_indices_35)
        /*0020*/ 	.word	0x00000000


	//----- nvinfo : EIATTR_MIN_STACK_SIZE
	.align		4
.L_5:
        /*0024*/ 	.byte	0x04, 0x12
        /*0026*/ 	.short	(.L_7 - .L_6)
	.align		4
.L_6:
        /*0028*/ 	.word	index@(triton_poi_fused_max_pool2d_with_indices_35)
        /*002c*/ 	.word	0x00000000
.L_7:


//--------------------- .nv.info.triton_poi_fused_max_pool2d_with_indices_35 --------------------------
	.section	.nv.info.triton_poi_fused_max_pool2d_with_indices_35,"",@"SHT_CUDA_INFO"
	.sectionflags	@""
	.align	4


	//----- nvinfo : EIATTR_CUDA_API_VERSION
	.align		4
        /*0000*/ 	.byte	0x04, 0x37
        /*0002*/ 	.short	(.L_9 - .L_8)
.L_8:
        /*0004*/ 	.word	0x0000007c


	//----- nvinfo : EIATTR_KPARAM_INFO
	.align		4
.L_9:
        /*0008*/ 	.byte	0x04, 0x17
        /*000a*/ 	.short	(.L_11 - .L_10)
.L_10:
        /*000c*/ 	.word	0x00000000
        /*0010*/ 	.short	0x0004
        /*0012*/ 	.short	0x001c
        /*0014*/ 	.byte	0x00, 0xf0, 0x11, 0x00


	//----- nvinfo : EIATTR_KPARAM_INFO
	.align		4
.L_11:
        /*0018*/ 	.byte	0x04, 0x17
        /*001a*/ 	.short	(.L_13 - .L_12)
.L_12:
        /*001c*/ 	.word	0x00000000
        /*0020*/ 	.short	0x0003
        /*0022*/ 	.short	0x0018
        /*0024*/ 	.byte	0x00, 0xf0, 0x11, 0x00


	//----- nvinfo : EIATTR_KPARAM_INFO
	.align		4
.L_13:
        /*0028*/ 	.byte	0x04, 0x17
        /*002a*/ 	.short	(.L_15 - .L_14)
.L_14:
        /*002c*/ 	.word	0x00000000
        /*0030*/ 	.short	0x0002
        /*0032*/ 	.short	0x0010
        /*0034*/ 	.byte	0x00, 0xf4, 0x21, 0x00


	//----- nvinfo : EIATTR_KPARAM_INFO
	.align		4
.L_15:
        /*0038*/ 	.byte	0x04, 0x17
        /*003a*/ 	.short	(.L_17 - .L_16)
.L_16:
        /*003c*/ 	.word	0x00000000
        /*0040*/ 	.short	0x0001
        /*0042*/ 	.short	0x0008
        /*0044*/ 	.byte	0x00, 0xf4, 0x21, 0x00


	//----- nvinfo : EIATTR_KPARAM_INFO
	.align		4
.L_17:
        /*0048*/ 	.byte	0x04, 0x17
        /*004a*/ 	.short	(.L_19 - .L_18)
.L_18:
        /*004c*/ 	.word	0x00000000
        /*0050*/ 	.short	0x0000
        /*0052*/ 	.short	0x0000
        /*0054*/ 	.byte	0x00, 0xf4, 0x21, 0x00


	//----- nvinfo : EIATTR_SPARSE_MMA_MASK
	.align		4
.L_19:
        /*0058*/ 	.byte	0x03, 0x50
        /*005a*/ 	.short	0x0000


	//----- nvinfo : EIATTR_MAXREG_COUNT
	.align		4
        /*005c*/ 	.byte	0x03, 0x1b
        /*005e*/ 	.short	0x00ff


	//----- nvinfo : EIATTR_EXIT_INSTR_OFFSETS
	.align		4
        /*0060*/ 	.byte	0x04, 0x1c
        /*0062*/ 	.short	(.L_21 - .L_20)


	//   ....[0]....
.L_20:
        /*0064*/ 	.word	0x000054a0


	//   ....[1]....
        /*0068*/ 	.word	0x000054c0


	//----- nvinfo : EIATTR_REQNTID
	.align		4
.L_21:
        /*006c*/ 	.byte	0x04, 0x10
        /*006e*/ 	.short	(.L_23 - .L_22)
.L_22:
        /*0070*/ 	.word	0x00000100
        /*0074*/ 	.word	0x00000001
        /*0078*/ 	.word	0x00000001


	//----- nvinfo : EIATTR_CBANK_PARAM_SIZE
	.align		4
.L_23:
        /*007c*/ 	.byte	0x03, 0x19
        /*007e*/ 	.short	0x0020


	//----- nvinfo : EIATTR_PARAM_CBANK
	.align		4
        /*0080*/ 	.byte	0x04, 0x0a
        /*0082*/ 	.short	(.L_25 - .L_24)
	.align		4
.L_24:
        /*0084*/ 	.word	index@(.nv.constant0.triton_poi_fused_max_pool2d_with_indices_35)
        /*0088*/ 	.short	0x0210
        /*008a*/ 	.short	0x0020


	//----- nvinfo : EIATTR_SW_WAR
	.align		4
.L_25:
        /*008c*/ 	.byte	0x04, 0x36
        /*008e*/ 	.short	(.L_27 - .L_26)
.L_26:
        /*0090*/ 	.word	0x00000008
.L_27:


//--------------------- .nv.callgraph             --------------------------
	.section	.nv.callgraph,"",@"SHT_CUDA_CALLGRAPH"
	.align	4
	.sectionentsize	8
	.align		4
        /*0000*/ 	.word	0x00000000
	.align		4
        /*0004*/ 	.word	0xffffffff
	.align		4
        /*0008*/ 	.word	0x00000000
	.align		4
        /*000c*/ 	.word	0xfffffffe
	.align		4
        /*0010*/ 	.word	0x00000000
	.align		4
        /*0014*/ 	.word	0xfffffffd
	.align		4
        /*0018*/ 	.word	0x00000000
	.align		4
        /*001c*/ 	.word	0xfffffffc


//--------------------- .text.triton_poi_fused_max_pool2d_with_indices_35 --------------------------
	.section	.text.triton_poi_fused_max_pool2d_with_indices_35,"ax",@progbits
	.sectionflags	@"SHF_BARRIERS=1"
	.align	128
        .global         triton_poi_fused_max_pool2d_with_indices_35
        .type           triton_poi_fused_max_pool2d_with_indices_35,@function
        .size           triton_poi_fused_max_pool2d_with_indices_35,(.L_x_1 - triton_poi_fused_max_pool2d_with_indices_35)
        .other          triton_poi_fused_max_pool2d_with_indices_35,@"STO_CUDA_ENTRY STV_DEFAULT"
triton_poi_fused_max_pool2d_with_indices_35:
.text.triton_poi_fused_max_pool2d_with_indices_35:
[----:B------:R-:W0:Y:S02]  /*0000*/  LDC R1, c[0x0][0x28] ;  /* 0x00000a00ff017b82 */ /* 0x000e240000000800 */
[----:B------:R-:W1:Y:S01]  /*0010*/  S2R R10, SR_TID.X ;  /* 0x00000000000a7919 */ /* 0x000e620000002100 */
[----:B------:R-:W-:Y:S01]  /*0020*/  IMAD.MOV.U32 R2, RZ, RZ, RZ ;  /* 0x000000ffff027224 */ /* 0x000fe200078e00ff */
[----:B------:R-:W-:Y:S02]  /*0030*/  CS2R R20, SRZ ;  /* 0x0000000000147805 */ /* 0x000fe4000001ff00 */
[----:B------:R-:W-:Y:S01]  /*0040*/  CS2R R22, SRZ ;  /* 0x0000000000167805 */ /* 0x000fe2000001ff00 */
[----:B------:R-:W2:Y:S01]  /*0050*/  S2R R0, SR_CTAID.Y ;  /* 0x0000000000007919 */ /* 0x000ea20000002600 */
[----:B------:R-:W-:Y:S02]  /*0060*/  CS2R R32, SRZ ;  /* 0x0000000000207805 */ /* 0x000fe4000001ff00 */
[----:B------:R-:W-:Y:S01]  /*0070*/  CS2R R34, SRZ ;  /* 0x0000000000227805 */ /* 0x000fe2000001ff00 */
[----:B------:R-:W-:Y:S01]  /*0080*/  ULDC.64 UR6, c[0x0][0x208] ;  /* 0x0000820000067ab9 */ /* 0x000fe20000000a00 */
[----:B------:R-:W3:Y:S01]  /*0090*/  S2R R11, SR_CTAID.X ;  /* 0x00000000000b7919 */ /* 0x000ee20000002500 */
[----:B-1----:R-:W-:Y:S01]  /*00a0*/  SHF.R.U32.HI R3, RZ, 0x2, R10 ;  /* 0x00000002ff037819 */ /* 0x002fe2000001160a */
[----:B--2---:R-:W-:-:S03]  /*00b0*/  IMAD.SHL.U32 R0, R0, 0x40, RZ ;  /* 0x0000004000007824 */ /* 0x004fc600078e00ff */
[----:B------:R-:W-:Y:S01]  /*00c0*/  SGXT.U32 R3, R3, 0x6 ;  /* 0x000000060303781a */ /* 0x000fe20000000000 */
[----:B---3--:R-:W-:-:S03]  /*00d0*/  IMAD.SHL.U32 R11, R11, 0x40, RZ ;  /* 0x000000400b0b7824 */ /* 0x008fc600078e00ff */
[----:B------:R-:W-:-:S05]  /*00e0*/  LOP3.LUT R3, R0, R3, RZ, 0xfc, !PT ;  /* 0x0000000300037212 */ /* 0x000fca00078efcff */
[----:B------:R-:W-:-:S04]  /*00f0*/  IMAD.HI R4, R3, -0x77777777, R2 ;  /* 0x8888888903047827 */ /* 0x000fc800078e0202 */
[----:B------:R-:W-:Y:S01]  /*0100*/  IMAD.HI R2, R3, -0x6e5d4c3b, R2 ;  /* 0x91a2b3c503027827 */ /* 0x000fe200078e0202 */
[----:B------:R-:W-:-:S04]  /*0110*/  SHF.R.U32.HI R5, RZ, 0x1f, R4 ;  /* 0x0000001fff057819 */ /* 0x000fc80000011604 */
[----:B------:R-:W-:Y:S01]  /*0120*/  LEA.HI.SX32 R5, R4, R5, 0x1c ;  /* 0x0000000504057211 */ /* 0x000fe200078fe2ff */
[----:B------:R-:W-:Y:S01]  /*0130*/  IMAD.MOV.U32 R4, RZ, RZ, RZ ;  /* 0x000000ffff047224 */ /* 0x000fe200078e00ff */
[----:B------:R-:W-:-:S03]  /*0140*/  SHF.R.U32.HI R9, RZ, 0x1f, R2 ;  /* 0x0000001fff097819 */ /* 0x000fc60000011602 */
[C---:B------:R-:W-:Y:S01]  /*0150*/  IMAD.HI R4, R5.reuse, -0x77777777, R4 ;  /* 0x8888888905047827 */ /* 0x040fe200078e0204 */
[----:B------:R-:W-:Y:S02]  /*0160*/  LEA.HI.SX32 R17, R2, R9, 0x17 ;  /* 0x0000000902117211 */ /* 0x000fe400078fbaff */
[----:B------:R-:W1:Y:S01]  /*0170*/  LDC.64 R8, c[0x0][0x210] ;  /* 0x00008400ff087b82 */ /* 0x000e620000000a00 */
[----:B------:R-:W-:Y:S01]  /*0180*/  IMAD R2, R5, -0x1e, R3 ;  /* 0xffffffe205027824 */ /* 0x000fe200078e0203 */
[----:B------:R-:W-:-:S04]  /*0190*/  SHF.R.U32.HI R7, RZ, 0x1f, R4 ;  /* 0x0000001fff077819 */ /* 0x000fc80000011604 */
[----:B------:R-:W-:Y:S01]  /*01a0*/  LEA.HI R7, R4, R7, RZ, 0x1c ;  /* 0x0000000704077211 */ /* 0x000fe200078fe0ff */
[----:B------:R-:W-:Y:S02]  /*01b0*/  IMAD R4, R2, 0x280, RZ ;  /* 0x0000028002047824 */ /* 0x000fe400078e02ff */
[----:B------:R-:W-:Y:S02]  /*01c0*/  IMAD.SHL.U32 R2, R10, 0x10, RZ ;  /* 0x000000100a027824 */ /* 0x000fe400078e00ff */
[----:B------:R-:W-:Y:S02]  /*01d0*/  IMAD R17, R17, 0x122b40, R4 ;  /* 0x00122b4011117824 */ /* 0x000fe400078e0204 */
[----:B------:R-:W-:Y:S01]  /*01e0*/  IMAD R16, R7, -0x1e, R5 ;  /* 0xffffffe207107824 */ /* 0x000fe200078e0205 */
[----:B------:R-:W-:Y:S01]  /*01f0*/  LOP3.LUT R2, R11, 0x30, R2, 0xf8, !PT ;  /* 0x000000300b027812 */ /* 0x000fe200078ef802 */
[----:B------:R-:W-:-:S03]  /*0200*/  VIADD R31, R17, 0x140 ;  /* 0x00000140111f7836 */ /* 0x000fc60000000000 */
[C---:B------:R-:W-:Y:S01]  /*0210*/  ISETP.GE.AND P0, PT, R2.reuse, 0x140, PT ;  /* 0x000001400200780c */ /* 0x040fe20003f06270 */
[C---:B------:R-:W-:Y:S02]  /*0220*/  IMAD.IADD R5, R2.reuse, 0x1, R17 ;  /* 0x0000000102057824 */ /* 0x040fe400078e0211 */
[----:B------:R-:W-:Y:S01]  /*0230*/  IMAD.IADD R7, R2, 0x1, R31 ;  /* 0x0000000102077824 */ /* 0x000fe200078e021f */
[----:B------:R-:W-:Y:S01]  /*0240*/  ISETP.LT.AND P0, PT, R3, 0xe10, !P0 ;  /* 0x00000e100300780c */ /* 0x000fe20004701270 */
[C---:B------:R-:W-:Y:S02]  /*0250*/  IMAD R5, R16.reuse, 0x9880, R5 ;  /* 0x0000988010057824 */ /* 0x040fe400078e0205 */
[----:B------:R-:W-:Y:S02]  /*0260*/  IMAD R7, R16, 0x9880, R7 ;  /* 0x0000988010077824 */ /* 0x000fe400078e0207 */
[----:B-1----:R-:W-:-:S04]  /*0270*/  IMAD.WIDE R4, R5, 0x4, R8 ;  /* 0x0000000405047825 */ /* 0x002fc800078e0208 */
[----:B------:R-:W-:-:S04]  /*0280*/  IMAD.WIDE R6, R7, 0x4, R8 ;  /* 0x0000000407067825 */ /* 0x000fc800078e0208 */
[----:B------:R1:W2:Y:S01]  /*0290*/  @P0 LDG.E.EL.128 R20, desc[UR6][R4.64] ;  /* 0x0000000604140981 */ /* 0x0002a2000c2e1d00 */
[----:B------:R-:W-:-:S03]  /*02a0*/  VIADD R39, R17, 0x280 ;  /* 0x0000028011277836 */ /* 0x000fc60000000000 */
[----:B------:R-:W2:Y:S01]  /*02b0*/  @P0 LDG.E.EL.128 R32, desc[UR6][R6.64] ;  /* 0x0000000606200981 */ /* 0x000ea2000c2e1d00 */
[----:B------:R-:W-:Y:S01]  /*02c0*/  IMAD.IADD R13, R2, 0x1, R39 ;  /* 0x00000001020d7824 */ /* 0x000fe200078e0227 */
[----:B------:R-:W-:Y:S02]  /*02d0*/  CS2R R24, SRZ ;  /* 0x0000000000187805 */ /* 0x000fe4000001ff00 */
[----:B------:R-:W-:Y:S01]  /*02e0*/  CS2R R26, SRZ ;  /* 0x00000000001a7805 */ /* 0x000fe2000001ff00 */
[----:B------:R-:W-:-:S04]  /*02f0*/  IMAD R13, R16, 0x9880, R13 ;  /* 0x00009880100d7824 */ /* 0x000fc800078e020d */
[----:B------:R-:W-:-:S05]  /*0300*/  IMAD.WIDE R12, R13, 0x4, R8 ;  /* 0x000000040d0c7825 */ /* 0x000fca00078e0208 */
[----:B------:R3:W4:Y:S01]  /*0310*/  @P0 LDG.E.EL.128 R24, desc[UR6][R12.64] ;  /* 0x000000060c180981 */ /* 0x000722000c2e1d00 */
[----:B------:R-:W-:Y:S01]  /*0320*/  VIADD R41, R17, 0x4c40 ;  /* 0x00004c4011297836 */ /* 0x000fe20000000000 */
[----:B------:R-:W-:-:S03]  /*0330*/  CS2R R14, SRZ ;  /* 0x00000000000e7805 */ /* 0x000fc6000001ff00 */
[----:B-1----:R-:W-:-:S04]  /*0340*/  IMAD.IADD R5, R2, 0x1, R41 ;  /* 0x0000000102057824 */ /* 0x002fc800078e0229 */
[----:B------:R-:W-:Y:S01]  /*0350*/  IMAD R5, R16, 0x9880, R5 ;  /* 0x0000988010057824 */ /* 0x000fe200078e0205 */
[----:B---3--:R-:W-:-:S03]  /*0360*/  CS2R R12, SRZ ;  /* 0x00000000000c7805 */ /* 0x008fc6000001ff00 */
[----:B------:R-:W-:-:S05]  /*0370*/  IMAD.WIDE R4, R5, 0x4, R8 ;  /* 0x0000000405047825 */ /* 0x000fca00078e0208 */
[----:B------:R1:W3:Y:S01]  /*0380*/  @P0 LDG.E.EL.128 R12, desc[UR6][R4.64] ;  /* 0x00000006040c0981 */ /* 0x0002e2000c2e1d00 */
[----:B------:R-:W-:-:S04]  /*0390*/  VIADD R37, R17, 0x4d80 ;  /* 0x00004d8011257836 */ /* 0x000fc80000000000 */
[----:B-1----:R-:W-:-:S04]  /*03a0*/  IMAD.IADD R5, R2, 0x1, R37 ;  /* 0x0000000102057824 */ /* 0x002fc800078e0225 */
[----:B------:R-:W-:-:S04]  /*03b0*/  IMAD R5, R16, 0x9880, R5 ;  /* 0x0000988010057824 */ /* 0x000fc800078e0205 */
[----:B------:R-:W-:Y:S01]  /*03c0*/  IMAD.WIDE R4, R5, 0x4, R8 ;  /* 0x0000000405047825 */ /* 0x000fe200078e0208 */
[----:B--2---:R-:W-:Y:S02]  /*03d0*/  FSETP.GT.AND P6, PT, R35, R23, PT ;  /* 0x000000172300720b */ /* 0x004fe40003fc4000 */
[----:B------:R-:W-:Y:S02]  /*03e0*/  FSETP.GT.AND P5, PT, R33, R21, PT ;  /* 0x000000152100720b */ /* 0x000fe40003fa4000 */
[----:B------:R-:W-:Y:S02]  /*03f0*/  FSETP.NAN.AND P1, PT, R35, R35, PT ;  /* 0x000000232300720b */ /* 0x000fe40003f28000 */
[----:B------:R-:W-:Y:S02]  /*0400*/  FSETP.GT.AND P3, PT, R32, R20, PT ;  /* 0x000000142000720b */ /* 0x000fe40003f64000 */
[----:B------:R-:W-:Y:S02]  /*0410*/  FSETP.GT.AND P4, PT, R34, R22, PT ;  /* 0x000000162200720b */ /* 0x000fe40003f84000 */
[----:B------:R-:W-:-:S02]  /*0420*/  FSETP.NAN.AND P2, PT, R32, R32, PT ;  /* 0x000000202000720b */ /* 0x000fc40003f48000 */
[----:B------:R-:W-:Y:S02]  /*0430*/  P2R R48, PR, RZ, 0x8 ;  /* 0x00000008ff307803 */ /* 0x000fe40000000000 */
[----:B------:R-:W-:Y:S02]  /*0440*/  @!P6 SEL R35, R35, R23, P1 ;  /* 0x000000172323e207 */ /* 0x000fe40000800000 */
[----:B------:R-:W-:Y:S01]  /*0450*/  FSETP.NAN.AND P1, PT, R33, R33, PT ;  /* 0x000000212100720b */ /* 0x000fe20003f28000 */
[----:B------:R-:W-:Y:S01]  /*0460*/  VIADD R19, R17, 0x99c0 ;  /* 0x000099c011137836 */ /* 0x000fe20000000000 */
[----:B------:R-:W-:Y:S02]  /*0470*/  CS2R R6, SRZ ;  /* 0x0000000000067805 */ /* 0x000fe4000001ff00 */
[----:B------:R-:W-:Y:S02]  /*0480*/  @!P3 SEL R32, R32, R20, P2 ;  /* 0x000000142020b207 */ /* 0x000fe40001000000 */
[----:B------:R-:W-:-:S02]  /*0490*/  @!P5 SEL R33, R33, R21, P1 ;  /* 0x000000152121d207 */ /* 0x000fc40000800000 */
[C---:B------:R-:W-:Y:S02]  /*04a0*/  FSETP.NAN.AND P1, PT, R34.reuse, R34, PT ;  /* 0x000000222200720b */ /* 0x040fe40003f28000 */
[----:B------:R-:W-:Y:S02]  /*04b0*/  CS2R R20, SRZ ;  /* 0x0000000000147805 */ /* 0x000fe4000001ff00 */
[-C--:B----4-:R-:W-:Y:S02]  /*04c0*/  FSETP.GEU.AND P3, PT, R35, R27.reuse, PT ;  /* 0x0000001b2300720b */ /* 0x090fe40003f6e000 */
[----:B------:R-:W-:Y:S02]  /*04d0*/  @!P4 SEL R34, R34, R22, P1 ;  /* 0x000000162222c207 */ /* 0x000fe40000800000 */
[----:B------:R-:W-:Y:S02]  /*04e0*/  CS2R R22, SRZ ;  /* 0x0000000000167805 */ /* 0x000fe4000001ff00 */
[----:B------:R-:W-:-:S02]  /*04f0*/  FSETP.NAN.AND P1, PT, R27, R27, PT ;  /* 0x0000001b1b00720b */ /* 0x000fc40003f28000 */
[-C--:B------:R-:W-:Y:S02]  /*0500*/  FSETP.GEU.AND P2, PT, R34, R26.reuse, PT ;  /* 0x0000001a2200720b */ /* 0x080fe40003f4e000 */
[C---:B------:R-:W-:Y:S01]  /*0510*/  LOP3.LUT R18, R2.reuse, 0x4, RZ, 0xfc, !PT ;  /* 0x0000000402127812 */ /* 0x040fe200078efcff */
[----:B------:R1:W2:Y:S01]  /*0520*/  @P0 LDG.E.EL.128 R20, desc[UR6][R4.64] ;  /* 0x0000000604140981 */ /* 0x0002a2000c2e1d00 */
[----:B------:R-:W-:Y:S02]  /*0530*/  P2R R57, PR, RZ, 0x4 ;  /* 0x00000004ff397803 */ /* 0x000fe40000000000 */
[----:B------:R-:W-:Y:S02]  /*0540*/  LOP3.LUT R36, R2, 0x8, RZ, 0xfc, !PT ;  /* 0x0000000802247812 */ /* 0x000fe400078efcff */
[----:B------:R-:W-:Y:S02]  /*0550*/  @P3 SEL R27, R27, R35, P1 ;  /* 0x000000231b1b3207 */ /* 0x000fe40000800000 */
[----:B------:R-:W-:-:S02]  /*0560*/  FSETP.NAN.AND P1, PT, R26, R26, PT ;  /* 0x0000001a1a00720b */ /* 0x000fc40003f28000 */
[----:B------:R-:W-:Y:S02]  /*0570*/  LOP3.LUT R38, R2, 0xc, RZ, 0xfc, !PT ;  /* 0x0000000c02267812 */ /* 0x000fe400078efcff */
[----:B------:R-:W-:Y:S02]  /*0580*/  @P2 SEL R26, R26, R34, P1 ;  /* 0x000000221a1a2207 */ /* 0x000fe40000800000 */
[-C--:B------:R-:W-:Y:S02]  /*0590*/  FSETP.GEU.AND P2, PT, R33, R25.reuse, PT ;  /* 0x000000192100720b */ /* 0x080fe40003f4e000 */
[----:B------:R-:W-:Y:S02]  /*05a0*/  FSETP.NAN.AND P1, PT, R25, R25, PT ;  /* 0x000000191900720b */ /* 0x000fe40003f28000 */
[----:B------:R-:W-:Y:S02]  /*05b0*/  P2R R55, PR, RZ, 0x4 ;  /* 0x00000004ff377803 */ /* 0x000fe40000000000 */
[----:B------:R-:W-:-:S02]  /*05c0*/  P2R R56, PR, RZ, 0x8 ;  /* 0x00000008ff387803 */ /* 0x000fc40000000000 */
[----:B------:R-:W-:Y:S02]  /*05d0*/  P2R R53, PR, RZ, 0x10 ;  /* 0x00000010ff357803 */ /* 0x000fe40000000000 */
[----:B------:R-:W-:Y:S02]  /*05e0*/  P2R R47, PR, RZ, 0x20 ;  /* 0x00000020ff2f7803 */ /* 0x000fe40000000000 */
[----:B------:R-:W-:Y:S02]  /*05f0*/  P2R R46, PR, RZ, 0x40 ;  /* 0x00000040ff2e7803 */ /* 0x000fe40000000000 */
[----:B------:R-:W-:Y:S02]  /*0600*/  @P2 SEL R25, R25, R33, P1 ;  /* 0x0000002119192207 */ /* 0x000fe40000800000 */
[-C--:B------:R-:W-:Y:S02]  /*0610*/  FSETP.GEU.AND P2, PT, R32, R24.reuse, PT ;  /* 0x000000182000720b */ /* 0x080fe40003f4e000 */
[----:B------:R-:W-:-:S02]  /*0620*/  FSETP.NAN.AND P1, PT, R24, R24, PT ;  /* 0x000000181800720b */ /* 0x000fc40003f28000 */
[----:B------:R-:W-:-:S09]  /*0630*/  P2R R54, PR, RZ, 0x4 ;  /* 0x00000004ff367803 */ /* 0x000fd20000000000 */
[----:B------:R-:W-:-:S04]  /*0640*/  @P2 SEL R24, R24, R32, P1 ;  /* 0x0000002018182207 */ /* 0x000fc80000800000 */
[-C--:B---3--:R-:W-:Y:S02]  /*0650*/  FSETP.GEU.AND P2, PT, R24, R12.reuse, PT ;  /* 0x0000000c1800720b */ /* 0x088fe40003f4e000 */
[----:B------:R-:W-:Y:S02]  /*0660*/  FSETP.NAN.AND P1, PT, R12, R12, PT ;  /* 0x0000000c0c00720b */ /* 0x000fe40003f28000 */
[----:B------:R-:W-:-:S09]  /*0670*/  P2R R52, PR, RZ, 0x4 ;  /* 0x00000004ff347803 */ /* 0x000fd20000000000 */
[----:B------:R-:W-:Y:S02]  /*0680*/  @P2 SEL R12, R12, R24, P1 ;  /* 0x000000180c0c2207 */ /* 0x000fe40000800000 */
[-C--:B------:R-:W-:Y:S02]  /*0690*/  FSETP.GEU.AND P2, PT, R25, R13.reuse, PT ;  /* 0x0000000d1900720b */ /* 0x080fe40003f4e000 */
        /* <DEDUP_REMOVED lines=10> */
[----:B------:R-:W-:Y:S01]  /*0740*/  @P2 SEL R15, R15, R27, P1 ;  /* 0x0000001b0f0f2207 */ /* 0x000fe20000800000 */
[----:B------:R-:W-:-:S04]  /*0750*/  VIADD R35, R17, 0x4ec0 ;  /* 0x00004ec011237836 */ /* 0x000fc80000000000 */
[----:B-1----:R-:W-:-:S04]  /*0760*/  IMAD.IADD R5, R2, 0x1, R35 ;  /* 0x0000000102057824 */ /* 0x002fc800078e0223 */
[----:B------:R-:W-:-:S04]  /*0770*/  IMAD R5, R16, 0x9880, R5 ;  /* 0x0000988010057824 */ /* 0x000fc800078e0205 */
[----:B------:R-:W-:Y:S01]  /*0780*/  IMAD.WIDE R4, R5, 0x4, R8 ;  /* 0x0000000405047825 */ /* 0x000fe200078e0208 */
[-C--:B--2---:R-:W-:Y:S02]  /*0790*/  FSETP.GEU.AND P2, PT, R15, R23.reuse, PT ;  /* 0x000000170f00720b */ /* 0x084fe40003f4e000 */
        /* <DEDUP_REMOVED lines=13> */
[----:B------:R-:W-:-:S09]  /*0870*/  CS2R R14, SRZ ;  /* 0x00000000000e7805 */ /* 0x000fd2000001ff00 */
[----:B------:R-:W-:Y:S02]  /*0880*/  @P2 SEL R20, R20, R12, P1 ;  /* 0x0000000c14142207 */ /* 0x000fe40000800000 */
[----:B------:R-:W-:-:S06]  /*0890*/  CS2R R12, SRZ ;  /* 0x00000000000c7805 */ /* 0x000fcc000001ff00 */
[----:B------:R1:W2:Y:S01]  /*08a0*/  @P0 LDG.E.EL.128 R12, desc[UR6][R4.64] ;  /* 0x00000006040c0981 */ /* 0x0002a2000c2e1d00 */
[----:B------:R-:W-:Y:S01]  /*08b0*/  P2R R58, PR, RZ, 0x4 ;  /* 0x00000004ff3a7803 */ /* 0x000fe20000000000 */
        /* <DEDUP_REMOVED lines=23> */
[----:B-1----:R-:W-:Y:S01]  /*0a30*/  IMAD.IADD R5, R2, 0x1, R19 ;  /* 0x0000000102057824 */ /* 0x002fe200078e0213 */
        /* <DEDUP_REMOVED lines=12> */
[-C--:B------:R-:W-:Y:S01]  /*0b00*/  FSETP.GEU.AND P2, PT, R12, R20.reuse, PT ;  /* 0x000000140c00720b */ /* 0x080fe20003f4e000 */
[----:B------:R-:W-:Y:S01]  /*0b10*/  IMAD R13, R16, 0x9880, R5 ;  /* 0x00009880100d7824 */ /* 0x000fe200078e0205 */
[----:B------:R-:W-:Y:S02]  /*0b20*/  FSETP.NAN.AND P1, PT, R20, R20, PT ;  /* 0x000000141400720b */ /* 0x000fe40003f28000 */
[----:B------:R-:W-:-:S09]  /*0b30*/  CS2R R4, SRZ ;  /* 0x0000000000047805 */ /* 0x000fd2000001ff00 */
[----:B------:R-:W-:Y:S01]  /*0b40*/  @P2 SEL R20, R20, R12, P1 ;  /* 0x0000000c14142207 */ /* 0x000fe20000800000 */
[----:B------:R-:W-:-:S05]  /*0b50*/  IMAD.WIDE R12, R13, 0x4, R8 ;  /* 0x000000040d0c7825 */ /* 0x000fca00078e0208 */
[----:B------:R1:W2:Y:S01]  /*0b60*/  @P0 LDG.E.EL.128 R4, desc[UR6][R12.64] ;  /* 0x000000060c040981 */ /* 0x0002a2000c2e1d00 */
[----:B------:R-:W-:Y:S01]  /*0b70*/  P2R R67, PR, RZ, 0x4 ;  /* 0x00000004ff437803 */ /* 0x000fe20000000000 */
[----:B------:R-:W-:Y:S01]  /*0b80*/  IMAD.IADD R15, R18, 0x1, R17 ;  /* 0x00000001120f7824 */ /* 0x000fe200078e0211 */
[----:B------:R-:W-:Y:S02]  /*0b90*/  CS2R R24, SRZ ;  /* 0x0000000000187805 */ /* 0x000fe4000001ff00 */
[----:B------:R-:W-:Y:S02]  /*0ba0*/  CS2R R26, SRZ ;  /* 0x00000000001a7805 */ /* 0x000fe4000001ff00 */
[----:B-1----:R-:W-:Y:S02]  /*0bb0*/  CS2R R12, SRZ ;  /* 0x00000000000c7805 */ /* 0x002fe4000001ff00 */
[-C--:B--2---:R-:W-:Y:S02]  /*0bc0*/  FSETP.GEU.AND P2, PT, R20, R4.reuse, PT ;  /* 0x000000041400720b */ /* 0x084fe40003f4e000 */
[----:B------:R-:W-:-:S02]  /*0bd0*/  FSETP.NAN.AND P1, PT, R4, R4, PT ;  /* 0x000000040400720b */ /* 0x000fc40003f28000 */
        /* <DEDUP_REMOVED lines=11> */
[----:B------:R-:W-:Y:S01]  /*0c90*/  FSETP.NAN.AND P1, PT, R7, R7, PT ;  /* 0x000000070700720b */ /* 0x000fe20003f28000 */
[----:B------:R-:W-:Y:S01]  /*0ca0*/  IMAD R21, R16, 0x9880, R15 ;  /* 0x0000988010157824 */ /* 0x000fe200078e020f */
[----:B------:R-:W-:-:S09]  /*0cb0*/  CS2R R14, SRZ ;  /* 0x00000000000e7805 */ /* 0x000fd2000001ff00 */
[----:B------:R-:W-:Y:S01]  /*0cc0*/  @P2 SEL R7, R7, R23, P1 ;  /* 0x0000001707072207 */ /* 0x000fe20000800000 */
[----:B------:R-:W-:-:S04]  /*0cd0*/  IMAD.IADD R23, R18, 0x1, R31 ;  /* 0x0000000112177824 */ /* 0x000fc800078e021f */
[----:B------:R-:W-:Y:S02]  /*0ce0*/  IMAD R23, R16, 0x9880, R23 ;  /* 0x0000988010177824 */ /* 0x000fe400078e0217 */
[----:B------:R-:W-:-:S04]  /*0cf0*/  IMAD.WIDE R20, R21, 0x4, R8 ;  /* 0x0000000415147825 */ /* 0x000fc800078e0208 */
[----:B------:R-:W-:Y:S01]  /*0d00*/  IMAD.WIDE R22, R23, 0x4, R8 ;  /* 0x0000000417167825 */ /* 0x000fe200078e0208 */
[----:B------:R1:W2:Y:S04]  /*0d10*/  @P0 LDG.E.EL.128 R24, desc[UR6][R20.64] ;  /* 0x0000000614180981 */ /* 0x0002a8000c2e1d00 */
[----:B------:R3:W2:Y:S01]  /*0d20*/  @P0 LDG.E.EL.128 R12, desc[UR6][R22.64] ;  /* 0x00000006160c0981 */ /* 0x0006a2000c2e1d00 */
[----:B------:R-:W-:Y:S01]  /*0d30*/  P2R R70, PR, RZ, 0x4 ;  /* 0x00000004ff467803 */ /* 0x000fe20000000000 */
[----:B-1----:R-:W-:Y:S01]  /*0d40*/  IMAD.IADD R21, R18, 0x1, R39 ;  /* 0x0000000112157824 */ /* 0x002fe200078e0227 */
[----:B---3--:R-:W-:Y:S02]  /*0d50*/  CS2R R22, SRZ ;  /* 0x0000000000167805 */ /* 0x008fe4000001ff00 */
[----:B--2---:R-:W-:-:S02]  /*0d60*/  FSETP.GT.AND P2, PT, R12, R24, PT ;  /* 0x000000180c00720b */ /* 0x004fc40003f44000 */
[----:B------:R-:W-:Y:S02]  /*0d70*/  FSETP.NAN.AND P1, PT, R12, R12, PT ;  /* 0x0000000c0c00720b */ /* 0x000fe40003f28000 */
[----:B------:R-:W-:-:S09]  /*0d80*/  P2R R74, PR, RZ, 0x4 ;  /* 0x00000004ff4a7803 */ /* 0x000fd20000000000 */
[----:B------:R-:W-:Y:S02]  /*0d90*/  @!P2 SEL R12, R12, R24, P1 ;  /* 0x000000180c0ca207 */ /* 0x000fe40000800000 */
[C---:B------:R-:W-:Y:S02]  /*0da0*/  FSETP.GT.AND P2, PT, R13.reuse, R25, PT ;  /* 0x000000190d00720b */ /* 0x040fe40003f44000 */
[----:B------:R-:W-:-:S11]  /*0db0*/  FSETP.NAN.AND P1, PT, R13, R13, PT ;  /* 0x0000000d0d00720b */ /* 0x000fd60003f28000 */
[----:B------:R-:W-:Y:S01]  /*0dc0*/  @!P2 SEL R13, R13, R25, P1 ;  /* 0x000000190d0da207 */ /* 0x000fe20000800000 */
[----:B------:R-:W-:Y:S01]  /*0dd0*/  IMAD R25, R16, 0x9880, R21 ;  /* 0x0000988010197824 */ /* 0x000fe200078e0215 */
[----:B------:R-:W-:-:S03]  /*0de0*/  CS2R R20, SRZ ;  /* 0x0000000000147805 */ /* 0x000fc6000001ff00 */
[----:B------:R-:W-:-:S05]  /*0df0*/  IMAD.WIDE R24, R25, 0x4, R8 ;  /* 0x0000000419187825 */ /* 0x000fca00078e0208 */
[----:B------:R-:W2:Y:S01]  /*0e00*/  @P0 LDG.E.EL.128 R20, desc[UR6][R24.64] ;  /* 0x0000000618140981 */ /* 0x000ea2000c2e1d00 */
[----:B------:R-:W-:Y:S02]  /*0e10*/  P2R R75, PR, RZ, 0x4 ;  /* 0x00000004ff4b7803 */ /* 0x000fe40000000000 */
[C---:B------:R-:W-:Y:S02]  /*0e20*/  FSETP.GT.AND P2, PT, R14.reuse, R26, PT ;  /* 0x0000001a0e00720b */ /* 0x040fe40003f44000 */
[----:B------:R-:W-:Y:S02]  /*0e30*/  FSETP.NAN.AND P1, PT, R14, R14, PT ;  /* 0x0000000e0e00720b */ /* 0x000fe40003f28000 */
[----:B------:R-:W-:-:S09]  /*0e40*/  P2R R76, PR, RZ, 0x4 ;  /* 0x00000004ff4c7803 */ /* 0x000fd20000000000 */
[----:B------:R-:W-:Y:S02]  /*0e50*/  @!P2 SEL R14, R14, R26, P1 ;  /* 0x0000001a0e0ea207 */ /* 0x000fe40000800000 */
[C---:B------:R-:W-:Y:S02]  /*0e60*/  FSETP.GT.AND P2, PT, R15.reuse, R27, PT ;  /* 0x0000001b0f00720b */ /* 0x040fe40003f44000 */
[----:B------:R-:W-:Y:S02]  /*0e70*/  FSETP.NAN.AND P1, PT, R15, R15, PT ;  /* 0x0000000f0f00720b */ /* 0x000fe40003f28000 */
[----:B------:R-:W-:-:S09]  /*0e80*/  P2R R77, PR, RZ, 0x4 ;  /* 0x00000004ff4d7803 */ /* 0x000fd20000000000 */
[----:B------:R-:W-:-:S04]  /*0e90*/  @!P2 SEL R15, R15, R27, P1 ;  /* 0x0000001b0f0fa207 */ /* 0x000fc80000800000 */
        /* <DEDUP_REMOVED lines=13> */
[----:B------:R-:W-:Y:S01]  /*0f70*/  IMAD.IADD R13, R18, 0x1, R41 ;  /* 0x00000001120d7824 */ /* 0x000fe200078e0229 */
[----:B------:R-:W-:-:S03]  /*0f80*/  FSETP.NAN.AND P1, PT, R20, R20, PT ;  /* 0x000000141400720b */ /* 0x000fc60003f28000 */
[----:B------:R-:W-:Y:S01]  /*0f90*/  IMAD R25, R16, 0x9880, R13 ;  /* 0x0000988010197824 */ /* 0x000fe200078e020d */
[----:B------:R-:W-:-:S03]  /*0fa0*/  CS2R R14, SRZ ;  /* 0x00000000000e7805 */ /* 0x000fc6000001ff00 */
[----:B------:R-:W-:-:S04]  /*0fb0*/  IMAD.WIDE R24, R25, 0x4, R8 ;  /* 0x0000000419187825 */ /* 0x000fc800078e0208 */
[----:B------:R-:W-:Y:S02]  /*0fc0*/  @P2 SEL R20, R20, R12, P1 ;  /* 0x0000000c14142207 */ /* 0x000fe40000800000 */
[----:B------:R-:W-:-:S06]  /*0fd0*/  CS2R R12, SRZ ;  /* 0x00000000000c7805 */ /* 0x000fcc000001ff00 */
[----:B------:R-:W2:Y:S01]  /*0fe0*/  @P0 LDG.E.EL.128 R12, desc[UR6][R24.64] ;  /* 0x00000006180c0981 */ /* 0x000ea2000c2e1d00 */
[----:B------:R-:W-:Y:S02]  /*0ff0*/  P2R R79, PR, RZ, 0x4 ;  /* 0x00000004ff4f7803 */ /* 0x000fe40000000000 */
        /* <DEDUP_REMOVED lines=10> */
[----:B------:R-:W-:Y:S01]  /*10a0*/  P2R R84, PR, RZ, 0x4 ;  /* 0x00000004ff547803 */ /* 0x000fe20000000000 */
[----:B------:R-:W-:-:S08]  /*10b0*/  IMAD.IADD R21, R18, 0x1, R37 ;  /* 0x0000000112157824 */ /* 0x000fd000078e0225 */
[----:B------:R-:W-:Y:S02]  /*10c0*/  @P2 SEL R14, R14, R22, P1 ;  /* 0x000000160e0e2207 */ /* 0x000fe40000800000 */
[-C--:B------:R-:W-:Y:S02]  /*10d0*/  FSETP.GEU.AND P2, PT, R23, R15.reuse, PT ;  /* 0x0000000f1700720b */ /* 0x080fe40003f4e000 */
[----:B------:R-:W-:Y:S01]  /*10e0*/  FSETP.NAN.AND P1, PT, R15, R15, PT ;  /* 0x0000000f0f00720b */ /* 0x000fe20003f28000 */
[----:B------:R-:W-:Y:S01]  /*10f0*/  IMAD R25, R16, 0x9880, R21 ;  /* 0x0000988010197824 */ /* 0x000fe200078e0215 */
[----:B------:R-:W-:-:S03]  /*1100*/  CS2R R20, SRZ ;  /* 0x0000000000147805 */ /* 0x000fc6000001ff00 */
[----:B------:R-:W-:-:S06]  /*1110*/  IMAD.WIDE R24, R25, 0x4, R8 ;  /* 0x0000000419187825 */ /* 0x000fcc00078e0208 */
        /* <DEDUP_REMOVED lines=68> */
[----:B------:R1:W2:Y:S01]  /*1560*/  @P0 LDG.E.EL.128 R12, desc[UR6][R24.64] ;  /* 0x00000006180c0981 */ /* 0x0002a2000c2e1d00 */
[----:B------:R-:W-:Y:S01]  /*1570*/  P2R R97, PR, RZ, 0x4 ;  /* 0x00000004ff617803 */ /* 0x000fe20000000000 */
[----:B------:R-:W-:Y:S01]  /*1580*/  IMAD.IADD R43, R36, 0x1, R31 ;  /* 0x00000001242b7824 */ /* 0x000fe200078e021f */
[----:B------:R-:W-:-:S03]  /*1590*/  CS2R R26, SRZ ;  /* 0x00000000001a7805 */ /* 0x000fc6000001ff00 */
[----:B------:R-:W-:Y:S01]  /*15a0*/  IMAD R43, R16, 0x9880, R43 ;  /* 0x00009880102b7824 */ /* 0x000fe200078e022b */
[----:B-1----:R-:W-:-:S03]  /*15b0*/  CS2R R24, SRZ ;  /* 0x0000000000187805 */ /* 0x002fc6000001ff00 */
        /* <DEDUP_REMOVED lines=16> */
[----:B------:R-:W-:Y:S01]  /*16c0*/  @P2 SEL R15, R15, R23, P1 ;  /* 0x000000170f0f2207 */ /* 0x000fe20000800000 */
[----:B------:R-:W-:-:S04]  /*16d0*/  IMAD.IADD R23, R36, 0x1, R17 ;  /* 0x0000000124177824 */ /* 0x000fc800078e0211 */
[----:B------:R-:W-:Y:S01]  /*16e0*/  IMAD R29, R16, 0x9880, R23 ;  /* 0x00009880101d7824 */ /* 0x000fe200078e0217 */
[----:B------:R-:W-:-:S03]  /*16f0*/  CS2R R22, SRZ ;  /* 0x0000000000167805 */ /* 0x000fc6000001ff00 */
[----:B------:R-:W-:-:S03]  /*1700*/  IMAD.WIDE R28, R29, 0x4, R8 ;  /* 0x000000041d1c7825 */ /* 0x000fc600078e0208 */
[----:B------:R-:W2:Y:S04]  /*1710*/  @P0 LDG.E.EL.128 R20, desc[UR6][R42.64] ;  /* 0x000000062a140981 */ /* 0x000ea8000c2e1d00 */
[----:B------:R-:W2:Y:S01]  /*1720*/  @P0 LDG.E.EL.128 R24, desc[UR6][R28.64] ;  /* 0x000000061c180981 */ /* 0x000ea2000c2e1d00 */
[----:B------:R-:W-:Y:S02]  /*1730*/  P2R R101, PR, RZ, 0x4 ;  /* 0x00000004ff657803 */ /* 0x000fe40000000000 */
[C---:B--2---:R-:W-:Y:S02]  /*1740*/  FSETP.GT.AND P2, PT, R20.reuse, R24, PT ;  /* 0x000000181400720b */ /* 0x044fe40003f44000 */
[----:B------:R-:W-:Y:S02]  /*1750*/  FSETP.NAN.AND P1, PT, R20, R20, PT ;  /* 0x000000141400720b */ /* 0x000fe40003f28000 */
[----:B------:R-:W-:-:S09]  /*1760*/  P2R R113, PR, RZ, 0x4 ;  /* 0x00000004ff717803 */ /* 0x000fd20000000000 */
[----:B------:R-:W-:Y:S02]  /*1770*/  @!P2 SEL R20, R20, R24, P1 ;  /* 0x000000181414a207 */ /* 0x000fe40000800000 */
[C---:B------:R-:W-:Y:S02]  /*1780*/  FSETP.GT.AND P2, PT, R21.reuse, R25, PT ;  /* 0x000000191500720b */ /* 0x040fe40003f44000 */
[----:B------:R-:W-:Y:S02]  /*1790*/  FSETP.NAN.AND P1, PT, R21, R21, PT ;  /* 0x000000151500720b */ /* 0x000fe40003f28000 */
[----:B------:R-:W-:-:S09]  /*17a0*/  P2R R114, PR, RZ, 0x4 ;  /* 0x00000004ff727803 */ /* 0x000fd20000000000 */
[----:B------:R-:W-:Y:S02]  /*17b0*/  @!P2 SEL R21, R21, R25, P1 ;  /* 0x000000191515a207 */ /* 0x000fe40000800000 */
[C---:B------:R-:W-:Y:S02]  /*17c0*/  FSETP.GT.AND P2, PT, R22.reuse, R26, PT ;  /* 0x0000001a1600720b */ /* 0x040fe40003f44000 */
[----:B------:R-:W-:Y:S02]  /*17d0*/  FSETP.NAN.AND P1, PT, R22, R22, PT ;  /* 0x000000161600720b */ /* 0x000fe40003f28000 */
[----:B------:R-:W-:Y:S01]  /*17e0*/  P2R R121, PR, RZ, 0x4 ;  /* 0x00000004ff797803 */ /* 0x000fe20000000000 */
[----:B------:R-:W-:-:S08]  /*17f0*/  IMAD.IADD R25, R36, 0x1, R39 ;  /* 0x0000000124197824 */ /* 0x000fd000078e0227 */
[----:B------:R-:W-:Y:S02]  /*1800*/  @!P2 SEL R22, R22, R26, P1 ;  /* 0x0000001a1616a207 */ /* 0x000fe40000800000 */
[C---:B------:R-:W-:Y:S02]  /*1810*/  FSETP.GT.AND P2, PT, R23.reuse, R27, PT ;  /* 0x0000001b1700720b */ /* 0x040fe40003f44000 */
[----:B------:R-:W-:Y:S01]  /*1820*/  FSETP.NAN.AND P1, PT, R23, R23, PT ;  /* 0x000000171700720b */ /* 0x000fe20003f28000 */
[----:B------:R-:W-:Y:S01]  /*1830*/  IMAD R29, R16, 0x9880, R25 ;  /* 0x00009880101d7824 */ /* 0x000fe200078e0219 */
[----:B------:R-:W-:-:S03]  /*1840*/  CS2R R24, SRZ ;  /* 0x0000000000187805 */ /* 0x000fc6000001ff00 */
[----:B------:R-:W-:-:S06]  /*1850*/  IMAD.WIDE R28, R29, 0x4, R8 ;  /* 0x000000041d1c7825 */ /* 0x000fcc00078e0208 */
[----:B------:R-:W-:Y:S02]  /*1860*/  @!P2 SEL R23, R23, R27, P1 ;  /* 0x0000001b1717a207 */ /* 0x000fe40000800000 */
        /* <DEDUP_REMOVED lines=139> */
[----:B------:R1:W2:Y:S01]  /*2120*/  @P0 LDG.E.EL.128 R28, desc[UR6][R42.64] ;  /* 0x000000062a1c0981 */ /* 0x0002a2000c2e1d00 */
[----:B------:R-:W-:Y:S01]  /*2130*/  P2R R128, PR, RZ, 0x4 ;  /* 0x00000004ff807803 */ /* 0x000fe20000000000 */
[----:B------:R-:W-:-:S04]  /*2140*/  IMAD.IADD R39, R38, 0x1, R39 ;  /* 0x0000000126277824 */ /* 0x000fc800078e0227 */
[----:B------:R-:W-:-:S04]  /*2150*/  IMAD R39, R16, 0x9880, R39 ;  /* 0x0000988010277824 */ /* 0x000fc800078e0227 */
[----:B-1----:R-:W-:Y:S01]  /*2160*/  IMAD.WIDE R42, R39, 0x4, R8 ;  /* 0x00000004272a7825 */ /* 0x002fe200078e0208 */
        /* <DEDUP_REMOVED lines=14> */
[----:B------:R-:W-:-:S09]  /*2250*/  CS2R R28, SRZ ;  /* 0x00000000001c7805 */ /* 0x000fd2000001ff00 */
[----:B------:R-:W-:Y:S02]  /*2260*/  @!P2 SEL R27, R27, R31, P1 ;  /* 0x0000001f1b1ba207 */ /* 0x000fe40000800000 */
[----:B------:R-:W-:-:S06]  /*2270*/  CS2R R30, SRZ ;  /* 0x00000000001e7805 */ /* 0x000fcc000001ff00 */
[----:B------:R-:W2:Y:S01]  /*2280*/  @P0 LDG.E.EL.128 R28, desc[UR6][R42.64] ;  /* 0x000000062a1c0981 */ /* 0x000ea2000c2e1d00 */
[----:B------:R-:W-:Y:S01]  /*2290*/  P2R R165, PR, RZ, 0x4 ;  /* 0x00000004ffa57803 */ /* 0x000fe20000000000 */
[----:B------:R-:W-:-:S04]  /*22a0*/  IMAD.IADD R41, R38, 0x1, R41 ;  /* 0x0000000126297824 */ /* 0x000fc800078e0229 */
        /* <DEDUP_REMOVED lines=21> */
[----:B------:R-:W-:-:S04]  /*2400*/  IMAD.IADD R37, R38, 0x1, R37 ;  /* 0x0000000126257824 */ /* 0x000fc800078e0225 */
[----:B------:R-:W-:-:S04]  /*2410*/  IMAD R37, R16, 0x9880, R37 ;  /* 0x0000988010257824 */ /* 0x000fc800078e0225 */
[----:B-1----:R-:W-:Y:S01]  /*2420*/  IMAD.WIDE R40, R37, 0x4, R8 ;  /* 0x0000000425287825 */ /* 0x002fe200078e0208 */
        /* <DEDUP_REMOVED lines=41> */
[----:B------:R-:W-:Y:S01]  /*26c0*/  IMAD.IADD R33, R38, 0x1, R33 ;  /* 0x0000000126217824 */ /* 0x000fe200078e0221 */
[----:B-1----:R-:W-:Y:S02]  /*26d0*/  CS2R R34, SRZ ;  /* 0x0000000000227805 */ /* 0x002fe4000001ff00 */
[-C--:B--2---:R-:W-:Y:S02]  /*26e0*/  FSETP.GEU.AND P2, PT, R28, R24.reuse, PT ;  /* 0x000000181c00720b */ /* 0x084fe40003f4e000 */
[----:B------:R-:W-:Y:S02]  /*26f0*/  FSETP.NAN.AND P1, PT, R24, R24, PT ;  /* 0x000000181800720b */ /* 0x000fe40003f28000 */
[----:B------:R-:W-:-:S09]  /*2700*/  P2R R143, PR, RZ, 0x4 ;  /* 0x00000004ff8f7803 */ /* 0x000fd20000000000 */
[----:B------:R-:W-:Y:S02]  /*2710*/  @P2 SEL R24, R24, R28, P1 ;  /* 0x0000001c18182207 */ /* 0x000fe40000800000 */
[-C--:B------:R-:W-:Y:S02]  /*2720*/  FSETP.GEU.AND P2, PT, R29, R25.reuse, PT ;  /* 0x000000191d00720b */ /* 0x080fe40003f4e000 */
[----:B------:R-:W-:-:S11]  /*2730*/  FSETP.NAN.AND P1, PT, R25, R25, PT ;  /* 0x000000191900720b */ /* 0x000fd60003f28000 */
[----:B------:R-:W-:Y:S01]  /*2740*/  @P2 SEL R25, R25, R29, P1 ;  /* 0x0000001d19192207 */ /* 0x000fe20000800000 */
[----:B------:R-:W-:Y:S01]  /*2750*/  IMAD R29, R16, 0x9880, R33 ;  /* 0x00009880101d7824 */ /* 0x000fe200078e0221 */
[----:B------:R-:W-:-:S03]  /*2760*/  CS2R R32, SRZ ;  /* 0x0000000000207805 */ /* 0x000fc6000001ff00 */
[----:B------:R-:W-:-:S05]  /*2770*/  IMAD.WIDE R28, R29, 0x4, R8 ;  /* 0x000000041d1c7825 */ /* 0x000fca00078e0208 */
[----:B------:R1:W2:Y:S01]  /*2780*/  @P0 LDG.E.EL.128 R32, desc[UR6][R28.64] ;  /* 0x000000061c200981 */ /* 0x0002a2000c2e1d00 */
[----:B------:R-:W-:Y:S02]  /*2790*/  P2R R144, PR, RZ, 0x4 ;  /* 0x00000004ff907803 */ /* 0x000fe40000000000 */
        /* <DEDUP_REMOVED lines=8> */
[----:B------:R-:W-:Y:S01]  /*2820*/  IMAD.IADD R19, R38, 0x1, R19 ;  /* 0x0000000126137824 */ /* 0x000fe200078e0213 */
[----:B-1----:R-:W-:-:S03]  /*2830*/  CS2R R28, SRZ ;  /* 0x00000000001c7805 */ /* 0x002fc6000001ff00 */
[----:B------:R-:W-:Y:S01]  /*2840*/  IMAD R19, R16, 0x9880, R19 ;  /* 0x0000988010137824 */ /* 0x000fe200078e0213 */
[----:B------:R-:W-:Y:S02]  /*2850*/  CS2R R30, SRZ ;  /* 0x00000000001e7805 */ /* 0x000fe4000001ff00 */
        /* <DEDUP_REMOVED lines=13> */
[----:B------:R-:W-:-:S11]  /*2930*/  FSETP.NAN.AND P1, PT, R32, R32, PT ;  /* 0x000000202000720b */ /* 0x000fd60003f28000 */
[----:B------:R-:W-:Y:S01]  /*2940*/  @P2 SEL R32, R32, R24, P1 ;  /* 0x0000001820202207 */ /* 0x000fe20000800000 */
[----:B------:R-:W-:-:S05]  /*2950*/  IMAD.WIDE R24, R19, 0x4, R8 ;  /* 0x0000000413187825 */ /* 0x000fca00078e0208 */
[----:B------:R1:W2:Y:S01]  /*2960*/  @P0 LDG.E.EL.128 R28, desc[UR6][R24.64] ;  /* 0x00000006181c0981 */ /* 0x0002a2000c2e1d00 */
[----:B------:R-:W-:Y:S01]  /*2970*/  P2R R130, PR, RZ, 0x4 ;  /* 0x00000004ff827803 */ /* 0x000fe20000000000 */
[----:B------:R-:W-:-:S04]  /*2980*/  VIADD R17, R17, 0x9b00 ;  /* 0x00009b0011117836 */ /* 0x000fc80000000000 */
[----:B------:R-:W-:Y:S01]  /*2990*/  IMAD.IADD R19, R2, 0x1, R17 ;  /* 0x0000000102137824 */ /* 0x000fe200078e0211 */
[----:B------:R-:W-:-:S03]  /*29a0*/  CS2R R26, SRZ ;  /* 0x00000000001a7805 */ /* 0x000fc6000001ff00 */
[----:B------:R-:W-:Y:S01]  /*29b0*/  IMAD R19, R16, 0x9880, R19 ;  /* 0x0000988010137824 */ /* 0x000fe200078e0213 */
[----:B-1----:R-:W-:Y:S02]  /*29c0*/  CS2R R24, SRZ ;  /* 0x0000000000187805 */ /* 0x002fe4000001ff00 */
[-C--:B--2---:R-:W-:Y:S02]  /*29d0*/  FSETP.GEU.AND P2, PT, R32, R28.reuse, PT ;  /* 0x0000001c2000720b */ /* 0x084fe40003f4e000 */
[----:B------:R-:W-:-:S11]  /*29e0*/  FSETP.NAN.AND P1, PT, R28, R28, PT ;  /* 0x0000001c1c00720b */ /* 0x000fd60003f28000 */
[----:B------:R-:W-:Y:S02]  /*29f0*/  @P2 SEL R28, R28, R32, P1 ;  /* 0x000000201c1c2207 */ /* 0x000fe40000800000 */
[-C--:B------:R-:W-:Y:S02]  /*2a00*/  FSETP.GEU.AND P1, PT, R33, R29.reuse, PT ;  /* 0x0000001d2100720b */ /* 0x080fe40003f2e000 */
[----:B------:R-:W-:-:S11]  /*2a10*/  FSETP.NAN.AND P3, PT, R29, R29, PT ;  /* 0x0000001d1d00720b */ /* 0x000fd60003f68000 */
[----:B------:R-:W-:Y:S01]  /*2a20*/  @P1 SEL R29, R29, R33, P3 ;  /* 0x000000211d1d1207 */ /* 0x000fe20001800000 */
[----:B------:R-:W-:-:S05]  /*2a30*/  IMAD.WIDE R32, R19, 0x4, R8 ;  /* 0x0000000413207825 */ /* 0x000fca00078e0208 */
[----:B------:R-:W2:Y:S01]  /*2a40*/  @P0 LDG.E.EL.128 R24, desc[UR6][R32.64] ;  /* 0x0000000620180981 */ /* 0x000ea2000c2e1d00 */
[-C--:B------:R-:W-:Y:S02]  /*2a50*/  FSETP.GEU.AND P4, PT, R34, R30.reuse, PT ;  /* 0x0000001e2200720b */ /* 0x080fe40003f8e000 */
[----:B------:R-:W-:Y:S02]  /*2a60*/  P2R R43, PR, RZ, 0x2 ;  /* 0x00000002ff2b7803 */ /* 0x000fe40000000000 */
[----:B------:R-:W-:Y:S02]  /*2a70*/  FSETP.GEU.AND P1, PT, R35, R31, PT ;  /* 0x0000001f2300720b */ /* 0x000fe40003f2e000 */
[----:B------:R-:W-:Y:S02]  /*2a80*/  FSETP.NAN.AND P3, PT, R30, R30, PT ;  /* 0x0000001e1e00720b */ /* 0x000fe40003f68000 */
[----:B------:R-:W-:-:S05]  /*2a90*/  P2R R135, PR, RZ, 0x2 ;  /* 0x00000002ff877803 */ /* 0x000fca0000000000 */
[----:B------:R-:W-:Y:S02]  /*2aa0*/  @P4 SEL R30, R30, R34, P3 ;  /* 0x000000221e1e4207 */ /* 0x000fe40001800000 */
[----:B------:R-:W-:-:S04]  /*2ab0*/  FSETP.NAN.AND P3, PT, R31, R31, PT ;  /* 0x0000001f1f00720b */ /* 0x000fc80003f68000 */
[----:B------:R-:W-:Y:S02]  /*2ac0*/  @P1 SEL R31, R31, R35, P3 ;  /* 0x000000231f1f1207 */ /* 0x000fe40001800000 */
        /* <DEDUP_REMOVED lines=42> */
[----:B------:R1:W2:Y:S01]  /*2d70*/  @P0 LDG.E.EL.128 R12, desc[UR6][R18.64] ;  /* 0x00000006120c0981 */ /* 0x0002a2000c2e1d00 */
[----:B------:R-:W-:-:S04]  /*2d80*/  IMAD.IADD R17, R38, 0x1, R17 ;  /* 0x0000000126117824 */ /* 0x000fc800078e0211 */
[----:B------:R-:W-:-:S04]  /*2d90*/  IMAD R17, R16, 0x9880, R17 ;  /* 0x0000988010117824 */ /* 0x000fc800078e0211 */
[----:B------:R-:W-:Y:S01]  /*2da0*/  IMAD.WIDE R8, R17, 0x4, R8 ;  /* 0x0000000411087825 */ /* 0x000fe200078e0208 */
[----:B------:R-:W-:Y:S02]  /*2db0*/  CS2R R16, SRZ ;  /* 0x0000000000107805 */ /* 0x000fe4000001ff00 */
[----:B-1----:R-:W-:-:S06]  /*2dc0*/  CS2R R18, SRZ ;  /* 0x0000000000127805 */ /* 0x002fcc000001ff00 */
[----:B------:R-:W3:Y:S01]  /*2dd0*/  @P0 LDG.E.EL.128 R16, desc[UR6][R8.64] ;  /* 0x0000000608100981 */ /* 0x000ee2000c2e1d00 */
[----:B------:R-:W-:Y:S02]  /*2de0*/  P2R R153, PR, RZ, 0x2 ;  /* 0x00000002ff997803 */ /* 0x000fe40000000000 */
        /* <DEDUP_REMOVED lines=17> */
[----:B------:R-:W-:-:S04]  /*2f00*/  ISETP.NE.AND P1, PT, R131, RZ, PT ;  /* 0x000000ff8300720c */ /* 0x000fc80003f25270 */
[----:B------:R-:W-:Y:S02]  /*2f10*/  P2R R164, PR, RZ, 0x2 ;  /* 0x00000002ffa47803 */ /* 0x000fe40000000000 */
        /* <DEDUP_REMOVED lines=22> */
[----:B------:R-:W-:Y:S02]  /*3080*/  ISETP.NE.AND P1, PT, R114, RZ, PT ;  /* 0x000000ff7200720c */ /* 0x000fe40003f25270 */
[----:B---3--:R-:W-:Y:S02]  /*3090*/  FSETP.GEU.AND P3, PT, R28, R16, PT ;  /* 0x000000101c00720b */ /* 0x008fe40003f6e000 */
[----:B------:R-:W-:Y:S02]  /*30a0*/  P2R R55, PR, RZ, 0x2 ;  /* 0x00000002ff377803 */ /* 0x000fe40000000000 */
[----:B------:R-:W-:-:S04]  /*30b0*/  ISETP.NE.AND P1, PT, R121, RZ, PT ;  /* 0x000000ff7900720c */ /* 0x000fc80003f25270 */
[----:B------:R-:W-:Y:S02]  /*30c0*/  P2R R37, PR, RZ, 0x2 ;  /* 0x00000002ff257803 */ /* 0x000fe40000000000 */
[----:B------:R-:W-:Y:S02]  /*30d0*/  ISETP.NE.AND P1, PT, R126, RZ, PT ;  /* 0x000000ff7e00720c */ /* 0x000fe40003f25270 */
[----:B------:R-:W-:Y:S02]  /*30e0*/  FSETP.NAN.AND P4, PT, R16, R16, PT ;  /* 0x000000101000720b */ /* 0x000fe40003f88000 */
[----:B------:R-:W-:Y:S02]  /*30f0*/  P2R R36, PR, RZ, 0x2 ;  /* 0x00000002ff247803 */ /* 0x000fe40000000000 */
[----:B------:R-:W-:Y:S02]  /*3100*/  ISETP.NE.AND P1, PT, R74, RZ, PT ;  /* 0x000000ff4a00720c */ /* 0x000fe40003f25270 */
[----:B------:R-:W-:-:S02]  /*3110*/  @P3 SEL R16, R16, R28, P4 ;  /* 0x0000001c10103207 */ /* 0x000fc40002000000 */
[----:B------:R-:W-:Y:S02]  /*3120*/  FSETP.GEU.AND P4, PT, R29, R17, PT ;  /* 0x000000111d00720b */ /* 0x000fe40003f8e000 */
        /* <DEDUP_REMOVED lines=8> */
[-C--:B------:R-:W-:Y:S02]  /*31b0*/  FSETP.GEU.AND P5, PT, R30, R18.reuse, PT ;  /* 0x000000121e00720b */ /* 0x080fe40003fae000 */
[----:B------:R-:W-:Y:S02]  /*31c0*/  P2R R32, PR, RZ, 0x2 ;  /* 0x00000002ff207803 */ /* 0x000fe40000000000 */
[----:B------:R-:W-:Y:S02]  /*31d0*/  ISETP.NE.AND P1, PT, R48, RZ, PT ;  /* 0x000000ff3000720c */ /* 0x000fe40003f25270 */
[----:B------:R-:W-:Y:S02]  /*31e0*/  FSETP.NAN.AND P6, PT, R18, R18, PT ;  /* 0x000000121200720b */ /* 0x000fe40003fc8000 */
[----:B------:R-:W-:Y:S02]  /*31f0*/  P2R R23, PR, RZ, 0x2 ;  /* 0x00000002ff177803 */ /* 0x000fe40000000000 */
[----:B------:R-:W-:-:S03]  /*3200*/  ISETP.NE.AND P1, PT, R47, RZ, PT ;  /* 0x000000ff2f00720c */ /* 0x000fc60003f25270 */
[----:B------:R-:W-:Y:S02]  /*3210*/  @P5 SEL R18, R18, R30, P6 ;  /* 0x0000001e12125207 */ /* 0x000fe40003000000 */
[----:B------:R-:W-:Y:S02]  /*3220*/  P2R R22, PR, RZ, 0x2 ;  /* 0x00000002ff167803 */ /* 0x000fe40000000000 */
[----:B------:R-:W-:Y:S02]  /*3230*/  ISETP.NE.AND P1, PT, R53, RZ, PT ;  /* 0x000000ff3500720c */ /* 0x000fe40003f25270 */
[----:B------:R-:W-:Y:S02]  /*3240*/  FSETP.GEU.AND P6, PT, R31, R19, PT ;  /* 0x000000131f00720b */ /* 0x000fe40003fce000 */
[----:B------:R-:W-:Y:S02]  /*3250*/  P2R R21, PR, RZ, 0x2 ;  /* 0x00000002ff157803 */ /* 0x000fe40000000000 */
[----:B------:R-:W-:-:S04]  /*3260*/  ISETP.NE.AND P1, PT, R46, RZ, PT ;  /* 0x000000ff2e00720c */ /* 0x000fc80003f25270 */
[----:B------:R-:W-:Y:S02]  /*3270*/  P2R R20, PR, RZ, 0x2 ;  /* 0x00000002ff147803 */ /* 0x000fe40000000000 */
[----:B------:R-:W-:-:S04]  /*3280*/  FSETP.NAN.AND P1, PT, R19, R19, PT ;  /* 0x000000131300720b */ /* 0x000fc80003f28000 */
[----:B------:R-:W-:Y:S02]  /*3290*/  @P6 SEL R19, R19, R31, P1 ;  /* 0x0000001f13136207 */ /* 0x000fe40000800000 */
[----:B------:R-:W-:-:S04]  /*32a0*/  ISETP.NE.AND P1, PT, R20, RZ, PT ;  /* 0x000000ff1400720c */ /* 0x000fc80003f25270 */
[----:B------:R-:W-:Y:S02]  /*32b0*/  SEL R8, RZ, 0x1, !P1 ;  /* 0x00000001ff087807 */ /* 0x000fe40004800000 */
        /* <DEDUP_REMOVED lines=10> */
[----:B------:R-:W-:Y:S02]  /*3360*/  ISETP.NE.AND P1, PT, R34, RZ, PT ;  /* 0x000000ff2200720c */ /* 0x000fe40003f25270 */
[----:B------:R-:W-:Y:S02]  /*3370*/  P2R R54, PR, RZ, 0x40 ;  /* 0x00000040ff367803 */ /* 0x000fe40000000000 */
[----:B------:R-:W-:Y:S02]  /*3380*/  SEL R28, RZ, 0x1, !P1 ;  /* 0x00000001ff1c7807 */ /* 0x000fe40004800000 */
[----:B------:R-:W-:Y:S02]  /*3390*/  ISETP.NE.AND P1, PT, R35, RZ, PT ;  /* 0x000000ff2300720c */ /* 0x000fe40003f25270 */
[----:B------:R-:W-:-:S02]  /*33a0*/  ISETP.NE.AND P6, PT, R78, RZ, PT ;  /* 0x000000ff4e00720c */ /* 0x000fc40003fc5270 */
[----:B------:R-:W-:Y:S02]  /*33b0*/  SEL R29, RZ, 0x1, !P1 ;  /* 0x00000001ff1d7807 */ /* 0x000fe40004800000 */
[----:B------:R-:W-:Y:S02]  /*33c0*/  ISETP.NE.AND P1, PT, R36, RZ, PT ;  /* 0x000000ff2400720c */ /* 0x000fe40003f25270 */
[----:B------:R-:W-:Y:S02]  /*33d0*/  SEL R28, R28, 0x2, P6 ;  /* 0x000000021c1c7807 */ /* 0x000fe40003000000 */
[----:B------:R-:W-:Y:S02]  /*33e0*/  ISETP.NE.AND P6, PT, R87, RZ, PT ;  /* 0x000000ff5700720c */ /* 0x000fe40003fc5270 */
[----:B------:R-:W-:Y:S02]  /*33f0*/  SEL R30, RZ, 0x1, !P1 ;  /* 0x00000001ff1e7807 */ /* 0x000fe40004800000 */
[----:B------:R-:W-:-:S02]  /*3400*/  ISETP.NE.AND P1, PT, R37, RZ, PT ;  /* 0x000000ff2500720c */ /* 0x000fc40003f25270 */
[----:B------:R-:W-:Y:S02]  /*3410*/  P2R R114, PR, RZ, 0x40 ;  /* 0x00000040ff727803 */ /* 0x000fe40000000000 */
[----:B------:R-:W-:Y:S02]  /*3420*/  ISETP.NE.AND P6, PT, R86, RZ, PT ;  /* 0x000000ff5600720c */ /* 0x000fe40003fc5270 */
[----:B------:R-:W-:Y:S02]  /*3430*/  SEL R31, RZ, 0x1, !P1 ;  /* 0x00000001ff1f7807 */ /* 0x000fe40004800000 */
[----:B------:R-:W-:Y:S02]  /*3440*/  ISETP.NE.AND P1, PT, R55, RZ, PT ;  /* 0x000000ff3700720c */ /* 0x000fe40003f25270 */
[----:B------:R-:W-:Y:S02]  /*3450*/  P2R R113, PR, RZ, 0x40 ;  /* 0x00000040ff717803 */ /* 0x000fe40000000000 */
[----:B------:R-:W-:-:S02]  /*3460*/  ISETP.NE.AND P6, PT, R58, RZ, PT ;  /* 0x000000ff3a00720c */ /* 0x000fc40003fc5270 */
[----:B------:R-:W-:Y:S02]  /*3470*/  P2R R48, PR, RZ, 0x10 ;  /* 0x00000010ff307803 */ /* 0x000fe40000000000 */
[----:B------:R-:W-:Y:S02]  /*3480*/  SEL R32, RZ, 0x1, !P1 ;  /* 0x00000001ff207807 */ /* 0x000fe40004800000 */
[----:B------:R-:W-:Y:S02]  /*3490*/  ISETP.NE.AND P4, PT, R112, RZ, PT ;  /* 0x000000ff7000720c */ /* 0x000fe40003f85270 */
[----:B------:R-:W-:Y:S02]  /*34a0*/  ISETP.NE.AND P1, PT, R56, RZ, PT ;  /* 0x000000ff3800720c */ /* 0x000fe40003f25270 */
[----:B------:R-:W-:Y:S02]  /*34b0*/  P2R R112, PR, RZ, 0x40 ;  /* 0x00000040ff707803 */ /* 0x000fe40000000000 */
[----:B------:R-:W-:-:S02]  /*34c0*/  ISETP.NE.AND P6, PT, R60, RZ, PT ;  /* 0x000000ff3c00720c */ /* 0x000fc40003fc5270 */
[----:B------:R-:W-:Y:S02]  /*34d0*/  SEL R33, RZ, 0x1, !P1 ;  /* 0x00000001ff217807 */ /* 0x000fe40004800000 */
[----:B------:R-:W-:Y:S02]  /*34e0*/  ISETP.NE.AND P1, PT, R57, RZ, PT ;  /* 0x000000ff3900720c */ /* 0x000fe40003f25270 */
[----:B------:R-:W-:Y:S02]  /*34f0*/  P2R R87, PR, RZ, 0x40 ;  /* 0x00000040ff577803 */ /* 0x000fe40000000000 */
        /* <DEDUP_REMOVED lines=8> */
[----:B------:R-:W-:-:S04]  /*3580*/  ISETP.NE.AND P6, PT, R157, RZ, PT ;  /* 0x000000ff9d00720c */ /* 0x000fc80003fc5270 */
[----:B------:R-:W-:Y:S02]  /*3590*/  P2R R80, PR, RZ, 0x40 ;  /* 0x00000040ff507803 */ /* 0x000fe40000000000 */
[----:B------:R-:W-:Y:S02]  /*35a0*/  ISETP.NE.AND P6, PT, R156, RZ, PT ;  /* 0x000000ff9c00720c */ /* 0x000fe40003fc5270 */
[----:B------:R-:W-:Y:S02]  /*35b0*/  P2R R53, PR, RZ, 0x20 ;  /* 0x00000020ff357803 */ /* 0x000fe40000000000 */
[----:B------:R-:W-:Y:S02]  /*35c0*/  ISETP.NE.AND P5, PT, R79, RZ, PT ;  /* 0x000000ff4f00720c */ /* 0x000fe40003fa5270 */
        /* <DEDUP_REMOVED lines=28> */
[----:B------:R-:W-:Y:S02]  /*3790*/  SEL R36, RZ, 0x1, !P1 ;  /* 0x00000001ff247807 */ /* 0x000fe40004800000 */
[----:B------:R-:W-:Y:S02]  /*37a0*/  P2R R50, PR, RZ, 0x40 ;  /* 0x00000040ff327803 */ /* 0x000fe40000000000 */
[----:B------:R-:W-:Y:S02]  /*37b0*/  ISETP.NE.AND P6, PT, R151, RZ, PT ;  /* 0x000000ff9700720c */ /* 0x000fe40003fc5270 */
[----:B------:R-:W-:-:S02]  /*37c0*/  ISETP.NE.AND P1, PT, R131, RZ, PT ;  /* 0x000000ff8300720c */ /* 0x000fc40003f25270 */
[----:B------:R-:W-:Y:S02]  /*37d0*/  P2R R49, PR, RZ, 0x40 ;  /* 0x00000040ff317803 */ /* 0x000fe40000000000 */
[----:B------:R-:W-:Y:S02]  /*37e0*/  SEL R37, RZ, 0x1, !P1 ;  /* 0x00000001ff257807 */ /* 0x000fe40004800000 */
[----:B------:R-:W-:Y:S02]  /*37f0*/  ISETP.NE.AND P6, PT, R150, RZ, PT ;  /* 0x000000ff9600720c */ /* 0x000fe40003fc5270 */
[----:B------:R-:W-:Y:S02]  /*3800*/  ISETP.NE.AND P1, PT, R158, RZ, PT ;  /* 0x000000ff9e00720c */ /* 0x000fe40003f25270 */
[----:B------:R-:W-:Y:S02]  /*3810*/  P2R R38, PR, RZ, 0x40 ;  /* 0x00000040ff267803 */ /* 0x000fe40000000000 */
[----:B------:R-:W-:-:S02]  /*3820*/  SEL R8, R8, 0x2, P1 ;  /* 0x0000000208087807 */ /* 0x000fc40000800000 */
[----:B------:R-:W-:Y:S02]  /*3830*/  ISETP.NE.AND P6, PT, R148, RZ, PT ;  /* 0x000000ff9400720c */ /* 0x000fe40003fc5270 */
[----:B------:R-:W-:Y:S02]  /*3840*/  ISETP.NE.AND P1, PT, R159, RZ, PT ;  /* 0x000000ff9f00720c */ /* 0x000fe40003f25270 */
[----:B------:R-:W-:Y:S02]  /*3850*/  SEL R35, R35, 0x2, P6 ;  /* 0x0000000223237807 */ /* 0x000fe40003000000 */
[----:B------:R-:W-:Y:S02]  /*3860*/  SEL R9, R9, 0x2, P1 ;  /* 0x0000000209097807 */ /* 0x000fe40000800000 */
[----:B------:R-:W-:Y:S02]  /*3870*/  ISETP.NE.AND P6, PT, R38, RZ, PT ;  /* 0x000000ff2600720c */ /* 0x000fe40003fc5270 */
[----:B------:R-:W-:-:S02]  /*3880*/  ISETP.NE.AND P1, PT, R160, RZ, PT ;  /* 0x000000ffa000720c */ /* 0x000fc40003f25270 */
[----:B------:R-:W-:Y:S02]  /*3890*/  SEL R36, R36, 0x2, P6 ;  /* 0x0000000224247807 */ /* 0x000fe40003000000 */
[----:B------:R-:W-:Y:S02]  /*38a0*/  SEL R20, R20, 0x2, P1 ;  /* 0x0000000214147807 */ /* 0x000fe40000800000 */
[----:B------:R-:W-:Y:S02]  /*38b0*/  ISETP.NE.AND P6, PT, R49, RZ, PT ;  /* 0x000000ff3100720c */ /* 0x000fe40003fc5270 */
[----:B------:R-:W-:Y:S02]  /*38c0*/  ISETP.NE.AND P1, PT, R161, RZ, PT ;  /* 0x000000ffa100720c */ /* 0x000fe40003f25270 */
[----:B------:R-:W-:Y:S02]  /*38d0*/  SEL R37, R37, 0x2, P6 ;  /* 0x0000000225257807 */ /* 0x000fe40003000000 */
[----:B------:R-:W-:-:S02]  /*38e0*/  SEL R21, R21, 0x2, P1 ;  /* 0x0000000215157807 */ /* 0x000fc40000800000 */
[----:B------:R-:W-:-:S04]  /*38f0*/  ISETP.NE.AND P6, PT, R50, RZ, PT ;  /* 0x000000ff3200720c */ /* 0x000fc80003fc5270 */
[----:B------:R-:W-:Y:S02]  /*3900*/  SEL R21, R21, 0x3, P6 ;  /* 0x0000000315157807 */ /* 0x000fe40003000000 */
[----:B------:R-:W-:-:S04]  /*3910*/  ISETP.NE.AND P6, PT, R51, RZ, PT ;  /* 0x000000ff3300720c */ /* 0x000fc80003fc5270 */
[----:B------:R-:W-:Y:S02]  /*3920*/  SEL R20, R20, 0x3, P6 ;  /* 0x0000000314147807 */ /* 0x000fe40003000000 */
[----:B------:R-:W-:-:S04]  /*3930*/  ISETP.NE.AND P6, PT, R55, RZ, PT ;  /* 0x000000ff3700720c */ /* 0x000fc80003fc5270 */
[----:B------:R-:W-:Y:S02]  /*3940*/  SEL R9, R9, 0x3, P6 ;  /* 0x0000000309097807 */ /* 0x000fe40003000000 */
        /* <DEDUP_REMOVED lines=11> */
[----:B------:R-:W-:Y:S02]  /*3a00*/  ISETP.NE.AND P6, PT, R59, RZ, PT ;  /* 0x000000ff3b00720c */ /* 0x000fe40003fc5270 */
[----:B------:R-:W-:Y:S02]  /*3a10*/  ISETP.NE.AND P1, PT, R164, RZ, PT ;  /* 0x000000ffa400720c */ /* 0x000fe40003f25270 */
[----:B------:R-:W-:Y:S02]  /*3a20*/  SEL R23, R23, 0x3, P6 ;  /* 0x0000000317177807 */ /* 0x000fe40003000000 */
[----:B------:R-:W-:Y:S02]  /*3a30*/  ISETP.NE.AND P6, PT, R60, RZ, PT ;  /* 0x000000ff3c00720c */ /* 0x000fe40003fc5270 */
[----:B------:R-:W-:Y:S02]  /*3a40*/  P2R R46, PR, RZ, 0x1 ;  /* 0x00000001ff2e7803 */ /* 0x000fe40000000000 */
[----:B------:R-:W-:-:S02]  /*3a50*/  SEL R22, R22, 0x3, P6 ;  /* 0x0000000316167807 */ /* 0x000fc40003000000 */
[----:B------:R-:W-:Y:S02]  /*3a60*/  SEL R33, R33, 0x2, P1 ;  /* 0x0000000221217807 */ /* 0x000fe40000800000 */
[----:B------:R-:W-:Y:S02]  /*3a70*/  ISETP.NE.AND P6, PT, R61, RZ, PT ;  /* 0x000000ff3d00720c */ /* 0x000fe40003fc5270 */
[----:B------:R-:W-:Y:S02]  /*3a80*/  ISETP.NE.AND P0, PT, R119, RZ, PT ;  /* 0x000000ff7700720c */ /* 0x000fe40003f05270 */
[----:B------:R-:W-:Y:S02]  /*3a90*/  SEL R33, R33, 0x3, P6 ;  /* 0x0000000321217807 */ /* 0x000fe40003000000 */
[----:B------:R-:W-:Y:S02]  /*3aa0*/  P2R R47, PR, RZ, 0x8 ;  /* 0x00000008ff2f7803 */ /* 0x000fe40000000000 */
[----:B------:R-:W-:-:S02]  /*3ab0*/  SEL R32, R32, 0x2, P0 ;  /* 0x0000000220207807 */ /* 0x000fc40000000000 */
[----:B------:R-:W-:Y:S02]  /*3ac0*/  ISETP.NE.AND P6, PT, R74, RZ, PT ;  /* 0x000000ff4a00720c */ /* 0x000fe40003fc5270 */
[----:B------:R-:W-:Y:S02]  /*3ad0*/  ISETP.NE.AND P3, PT, R115, RZ, PT ;  /* 0x000000ff7300720c */ /* 0x000fe40003f65270 */
[----:B------:R-:W-:Y:S02]  /*3ae0*/  SEL R32, R32, 0x3, P6 ;  /* 0x0000000320207807 */ /* 0x000fe40003000000 */
[----:B------:R-:W-:Y:S02]  /*3af0*/  SEL R31, R31, 0x2, P3 ;  /* 0x000000021f1f7807 */ /* 0x000fe40001800000 */
[----:B------:R-:W-:Y:S02]  /*3b00*/  ISETP.NE.AND P6, PT, R75, RZ, PT ;  /* 0x000000ff4b00720c */ /* 0x000fe40003fc5270 */
[----:B------:R-:W-:-:S02]  /*3b10*/  SEL R30, R30, 0x2, P4 ;  /* 0x000000021e1e7807 */ /* 0x000fc40002000000 */
[----:B------:R-:W-:Y:S02]  /*3b20*/  SEL R31, R31, 0x3, P6 ;  /* 0x000000031f1f7807 */ /* 0x000fe40003000000 */
[----:B------:R-:W-:-:S04]  /*3b30*/  ISETP.NE.AND P6, PT, R76, RZ, PT ;  /* 0x000000ff4c00720c */ /* 0x000fc80003fc5270 */
[----:B------:R-:W-:Y:S02]  /*3b40*/  SEL R30, R30, 0x3, P6 ;  /* 0x000000031e1e7807 */ /* 0x000fe40003000000 */
[----:B------:R-:W-:-:S04]  /*3b50*/  ISETP.NE.AND P6, PT, R77, RZ, PT ;  /* 0x000000ff4d00720c */ /* 0x000fc80003fc5270 */
[----:B------:R-:W-:Y:S02]  /*3b60*/  SEL R37, R37, 0x3, P6 ;  /* 0x0000000325257807 */ /* 0x000fe40003000000 */
[----:B------:R-:W-:Y:S02]  /*3b70*/  ISETP.NE.AND P6, PT, R78, RZ, PT ;  /* 0x000000ff4e00720c */ /* 0x000fe40003fc5270 */
[----:B------:R-:W-:Y:S02]  /*3b80*/  P2R R41, PR, RZ, 0x4 ;  /* 0x00000004ff297803 */ /* 0x000fe40000000000 */
[----:B------:R-:W-:Y:S02]  /*3b90*/  SEL R36, R36, 0x3, P6 ;  /* 0x0000000324247807 */ /* 0x000fe40003000000 */
[----:B------:R-:W-:Y:S02]  /*3ba0*/  ISETP.NE.AND P6, PT, R79, RZ, PT ;  /* 0x000000ff4f00720c */ /* 0x000fe40003fc5270 */
[----:B------:R-:W-:-:S02]  /*3bb0*/  ISETP.NE.AND P2, PT, R169, RZ, PT ;  /* 0x000000ffa900720c */ /* 0x000fc40003f45270 */
[----:B------:R-:W-:Y:S02]  /*3bc0*/  SEL R35, R35, 0x3, P6 ;  /* 0x0000000323237807 */ /* 0x000fe40003000000 */
[----:B------:R-:W-:Y:S02]  /*3bd0*/  SEL R34, R34, 0x2, P2 ;  /* 0x0000000222227807 */ /* 0x000fe40001000000 */
[----:B------:R-:W-:-:S04]  /*3be0*/  ISETP.NE.AND P6, PT, R80, RZ, PT ;  /* 0x000000ff5000720c */ /* 0x000fc80003fc5270 */
        /* <DEDUP_REMOVED lines=73> */
[----:B------:R-:W-:Y:S02]  /*4080*/  ISETP.NE.AND P6, PT, R52, RZ, PT ;  /* 0x000000ff3400720c */ /* 0x000fe40003fc5270 */
[----:B------:R-:W-:Y:S02]  /*4090*/  ISETP.NE.AND P4, PT, R89, RZ, PT ;  /* 0x000000ff5900720c */ /* 0x000fe40003f85270 */
[----:B------:R-:W-:Y:S02]  /*40a0*/  SEL R9, R9, 0x5, P6 ;  /* 0x0000000509097807 */ /* 0x000fe40003000000 */
[----:B------:R-:W-:Y:S02]  /*40b0*/  ISETP.NE.AND P6, PT, R55, RZ, PT ;  /* 0x000000ff3700720c */ /* 0x000fe40003fc5270 */
[----:B------:R-:W-:-:S02]  /*40c0*/  SEL R29, R29, 0x4, P4 ;  /* 0x000000041d1d7807 */ /* 0x000fc40002000000 */
[----:B------:R-:W-:Y:S02]  /*40d0*/  SEL R8, R8, 0x5, P6 ;  /* 0x0000000508087807 */ /* 0x000fe40003000000 */
[----:B------:R-:W-:Y:S02]  /*40e0*/  ISETP.NE.AND P6, PT, R56, RZ, PT ;  /* 0x000000ff3800720c */ /* 0x000fe40003fc5270 */
[----:B------:R-:W-:Y:S02]  /*40f0*/  ISETP.NE.AND P5, PT, R88, RZ, PT ;  /* 0x000000ff5800720c */ /* 0x000fe40003fa5270 */
[----:B------:R-:W-:Y:S02]  /*4100*/  SEL R29, R29, 0x5, P6 ;  /* 0x000000051d1d7807 */ /* 0x000fe40003000000 */
        /* <DEDUP_REMOVED lines=13> */
[----:B------:R-:W-:-:S02]  /*41e0*/  ISETP.NE.AND P6, PT, R61, RZ, PT ;  /* 0x000000ff3d00720c */ /* 0x000fc40003fc5270 */
[----:B------:R-:W-:Y:S02]  /*41f0*/  ISETP.NE.AND P0, PT, R116, RZ, PT ;  /* 0x000000ff7400720c */ /* 0x000fe40003f05270 */
[----:B------:R-:W-:Y:S02]  /*4200*/  SEL R32, R32, 0x5, P6 ;  /* 0x0000000520207807 */ /* 0x000fe40003000000 */
[----:B------:R-:W-:Y:S02]  /*4210*/  SEL R31, R31, 0x4, P0 ;  /* 0x000000041f1f7807 */ /* 0x000fe40000000000 */
[----:B------:R-:W-:Y:S02]  /*4220*/  ISETP.NE.AND P6, PT, R66, RZ, PT ;  /* 0x000000ff4200720c */ /* 0x000fe40003fc5270 */
        /* <DEDUP_REMOVED lines=10> */
[----:B------:R-:W-:-:S04]  /*42d0*/  ISETP.NE.AND P6, PT, R74, RZ, PT ;  /* 0x000000ff4a00720c */ /* 0x000fc80003fc5270 */
[----:B------:R-:W-:Y:S02]  /*42e0*/  SEL R40, R35, 0x5, P6 ;  /* 0x0000000523287807 */ /* 0x000fe40003000000 */
        /* <DEDUP_REMOVED lines=24> */
[----:B------:R-:W-:Y:S02]  /*4470*/  ISETP.NE.AND P6, PT, R75, RZ, PT ;  /* 0x000000ff4b00720c */ /* 0x000fe40003fc5270 */
[----:B------:R-:W-:Y:S02]  /*4480*/  ISETP.NE.AND P2, PT, R127, RZ, PT ;  /* 0x000000ff7f00720c */ /* 0x000fe40003f45270 */
[----:B------:R-:W-:Y:S02]  /*4490*/  P2R R49, PR, RZ, 0x2 ;  /* 0x00000002ff317803 */ /* 0x000fe40000000000 */
[----:B------:R-:W-:-:S02]  /*44a0*/  ISETP.NE.AND P1, PT, R129, RZ, PT ;  /* 0x000000ff8100720c */ /* 0x000fc40003f25270 */
[----:B------:R-:W-:Y:S02]  /*44b0*/  SEL R42, R34, 0x5, P6 ;  /* 0x00000005222a7807 */ /* 0x000fe40003000000 */
[----:B------:R-:W-:Y:S02]  /*44c0*/  ISETP.NE.AND P6, PT, R76, RZ, PT ;  /* 0x000000ff4c00720c */ /* 0x000fe40003fc5270 */
[----:B------:R-:W-:Y:S02]  /*44d0*/  SEL R36, R32, 0x6, P2 ;  /* 0x0000000620247807 */ /* 0x000fe40001000000 */
[----:B------:R-:W-:Y:S02]  /*44e0*/  P2R R32, PR, RZ, 0x2 ;  /* 0x00000002ff207803 */ /* 0x000fe40000000000 */
[----:B------:R-:W-:Y:S02]  /*44f0*/  ISETP.NE.AND P1, PT, R45, RZ, PT ;  /* 0x000000ff2d00720c */ /* 0x000fe40003f25270 */
[----:B------:R-:W-:-:S02]  /*4500*/  SEL R8, R8, 0x6, P6 ;  /* 0x0000000608087807 */ /* 0x000fc40003000000 */
[----:B------:R-:W-:Y:S02]  /*4510*/  ISETP.NE.AND P6, PT, R77, RZ, PT ;  /* 0x000000ff4d00720c */ /* 0x000fe40003fc5270 */
[----:B------:R-:W-:Y:S02]  /*4520*/  ISETP.NE.AND P0, PT, R117, RZ, PT ;  /* 0x000000ff7500720c */ /* 0x000fe40003f05270 */
[----:B------:R-:W-:Y:S02]  /*4530*/  P2R R31, PR, RZ, 0x2 ;  /* 0x00000002ff1f7803 */ /* 0x000fe40000000000 */
[----:B------:R-:W-:Y:S02]  /*4540*/  ISETP.NE.AND P1, PT, R44, RZ, PT ;  /* 0x000000ff2c00720c */ /* 0x000fe40003f25270 */
[----:B------:R-:W-:Y:S02]  /*4550*/  SEL R9, R9, 0x6, P6 ;  /* 0x0000000609097807 */ /* 0x000fe40003000000 */
[----:B------:R-:W-:-:S02]  /*4560*/  ISETP.NE.AND P6, PT, R78, RZ, PT ;  /* 0x000000ff4e00720c */ /* 0x000fc40003fc5270 */
[----:B------:R-:W-:Y:S02]  /*4570*/  SEL R34, R30, 0x6, P0 ;  /* 0x000000061e227807 */ /* 0x000fe40000000000 */
[----:B------:R-:W-:Y:S02]  /*4580*/  P2R R30, PR, RZ, 0x2 ;  /* 0x00000002ff1e7803 */ /* 0x000fe40000000000 */
[----:B------:R-:W-:Y:S02]  /*4590*/  ISETP.NE.AND P1, PT, R110, RZ, PT ;  /* 0x000000ff6e00720c */ /* 0x000fe40003f25270 */
[----:B------:R-:W-:Y:S02]  /*45a0*/  SEL R20, R20, 0x6, P6 ;  /* 0x0000000614147807 */ /* 0x000fe40003000000 */
[----:B------:R-:W-:Y:S02]  /*45b0*/  ISETP.NE.AND P6, PT, R79, RZ, PT ;  /* 0x000000ff4f00720c */ /* 0x000fe40003fc5270 */
[----:B------:R-:W-:-:S02]  /*45c0*/  SEL R37, R33, 0x6, P1 ;  /* 0x0000000621257807 */ /* 0x000fc40000800000 */
[----:B------:R-:W-:Y:S02]  /*45d0*/  ISETP.NE.AND P1, PT, R30, RZ, PT ;  /* 0x000000ff1e00720c */ /* 0x000fe40003f25270 */
[----:B------:R-:W-:Y:S02]  /*45e0*/  SEL R21, R21, 0x6, P6 ;  /* 0x0000000615157807 */ /* 0x000fe40003000000 */
[----:B------:R-:W-:Y:S02]  /*45f0*/  ISETP.NE.AND P6, PT, R80, RZ, PT ;  /* 0x000000ff5000720c */ /* 0x000fe40003fc5270 */
[----:B------:R-:W-:Y:S02]  /*4600*/  SEL R42, R42, 0x6, P1 ;  /* 0x000000062a2a7807 */ /* 0x000fe40000800000 */
[----:B------:R-:W-:Y:S02]  /*4610*/  ISETP.NE.AND P1, PT, R31, RZ, PT ;  /* 0x000000ff1f00720c */ /* 0x000fe40003f25270 */
[----:B------:R-:W-:-:S02]  /*4620*/  SEL R22, R22, 0x6, P6 ;  /* 0x0000000616167807 */ /* 0x000fc40003000000 */
[----:B------:R-:W-:Y:S02]  /*4630*/  ISETP.NE.AND P6, PT, R142, RZ, PT ;  /* 0x000000ff8e00720c */ /* 0x000fe40003fc5270 */
[----:B------:R-:W-:Y:S02]  /*4640*/  SEL R40, R40, 0x6, P1 ;  /* 0x0000000628287807 */ /* 0x000fe40000800000 */
[----:B------:R-:W-:Y:S02]  /*4650*/  ISETP.NE.AND P1, PT, R32, RZ, PT ;  /* 0x000000ff2000720c */ /* 0x000fe40003f25270 */
[----:B------:R-:W-:Y:S02]  /*4660*/  P2R R65, PR, RZ, 0x40 ;  /* 0x00000040ff417803 */ /* 0x000fe40000000000 */
[----:B------:R-:W-:Y:S02]  /*4670*/  ISETP.NE.AND P6, PT, R141, RZ, PT ;  /* 0x000000ff8d00720c */ /* 0x000fe40003fc5270 */
[----:B------:R-:W-:-:S02]  /*4680*/  SEL R39, R39, 0x6, P1 ;  /* 0x0000000627277807 */ /* 0x000fc40000800000 */
[----:B------:R-:W-:Y:S02]  /*4690*/  ISETP.NE.AND P1, PT, R49, RZ, PT ;  /* 0x000000ff3100720c */ /* 0x000fe40003f25270 */
[----:B------:R-:W-:Y:S02]  /*46a0*/  P2R R64, PR, RZ, 0x40 ;  /* 0x00000040ff407803 */ /* 0x000fe40000000000 */
[----:B------:R-:W-:Y:S02]  /*46b0*/  ISETP.NE.AND P6, PT, R139, RZ, PT ;  /* 0x000000ff8b00720c */ /* 0x000fe40003fc5270 */
[----:B------:R-:W-:Y:S02]  /*46c0*/  SEL R38, R38, 0x6, P1 ;  /* 0x0000000626267807 */ /* 0x000fe40000800000 */
[----:B------:R-:W-:Y:S02]  /*46d0*/  ISETP.NE.AND P1, PT, R50, RZ, PT ;  /* 0x000000ff3200720c */ /* 0x000fe40003f25270 */
[----:B------:R-:W-:-:S02]  /*46e0*/  P2R R63, PR, RZ, 0x40 ;  /* 0x00000040ff3f7803 */ /* 0x000fc40000000000 */
[----:B------:R-:W-:Y:S02]  /*46f0*/  ISETP.NE.AND P6, PT, R138, RZ, PT ;  /* 0x000000ff8a00720c */ /* 0x000fe40003fc5270 */
[----:B------:R-:W-:Y:S02]  /*4700*/  SEL R21, R21, 0x7, P1 ;  /* 0x0000000715157807 */ /* 0x000fe40000800000 */
[----:B------:R-:W-:Y:S02]  /*4710*/  ISETP.NE.AND P1, PT, R51, RZ, PT ;  /* 0x000000ff3300720c */ /* 0x000fe40003f25270 */
[----:B------:R-:W-:Y:S02]  /*4720*/  P2R R45, PR, RZ, 0x40 ;  /* 0x00000040ff2d7803 */ /* 0x000fe40000000000 */
[----:B------:R-:W-:Y:S01]  /*4730*/  ISETP.NE.AND P6, PT, R135, RZ, PT ;  /* 0x000000ff8700720c */ /* 0x000fe20003fc5270 */
[----:B------:R-:W1:Y:S01]  /*4740*/  S2R R68, SR_TID.X ;  /* 0x0000000000447919 */ /* 0x000e620000002100 */
[----:B------:R-:W-:-:S02]  /*4750*/  SEL R20, R20, 0x7, P1 ;  /* 0x0000000714147807 */ /* 0x000fc40000800000 */
[----:B------:R-:W-:Y:S02]  /*4760*/  ISETP.NE.AND P1, PT, R52, RZ, PT ;  /* 0x000000ff3400720c */ /* 0x000fe40003f25270 */
[----:B------:R-:W-:Y:S02]  /*4770*/  P2R R44, PR, RZ, 0x40 ;  /* 0x00000040ff2c7803 */ /* 0x000fe40000000000 */
[----:B------:R-:W-:Y:S02]  /*4780*/  ISETP.NE.AND P6, PT, R134, RZ, PT ;  /* 0x000000ff8600720c */ /* 0x000fe40003fc5270 */
[----:B------:R-:W-:Y:S02]  /*4790*/  SEL R9, R9, 0x7, P1 ;  /* 0x0000000709097807 */ /* 0x000fe40000800000 */
[----:B------:R-:W-:Y:S02]  /*47a0*/  ISETP.NE.AND P1, PT, R55, RZ, PT ;  /* 0x000000ff3700720c */ /* 0x000fe40003f25270 */
[----:B------:R-:W-:-:S02]  /*47b0*/  ISETP.NE.AND P3, PT, R97, RZ, PT ;  /* 0x000000ff6100720c */ /* 0x000fc40003f65270 */
[----:B------:R-:W-:Y:S02]  /*47c0*/  SEL R40, R40, 0x7, P6 ;  /* 0x0000000728287807 */ /* 0x000fe40003000000 */
[----:B------:R-:W-:Y:S02]  /*47d0*/  ISETP.NE.AND P6, PT, R44, RZ, PT ;  /* 0x000000ff2c00720c */ /* 0x000fe40003fc5270 */
[----:B------:R-:W-:Y:S02]  /*47e0*/  SEL R8, R8, 0x7, P1 ;  /* 0x0000000708087807 */ /* 0x000fe40000800000 */
[----:B------:R-:W-:Y:S02]  /*47f0*/  SEL R29, R29, 0x6, P3 ;  /* 0x000000061d1d7807 */ /* 0x000fe40001800000 */
[----:B------:R-:W-:Y:S02]  /*4800*/  ISETP.NE.AND P1, PT, R56, RZ, PT ;  /* 0x000000ff3800720c */ /* 0x000fe40003f25270 */
[----:B------:R-:W-:-:S02]  /*4810*/  ISETP.NE.AND P4, PT, R96, RZ, PT ;  /* 0x000000ff6000720c */ /* 0x000fc40003f85270 */
[----:B------:R-:W-:Y:S02]  /*4820*/  SEL R42, R42, 0x7, P6 ;  /* 0x000000072a2a7807 */ /* 0x000fe40003000000 */
[----:B------:R-:W-:Y:S01]  /*4830*/  ISETP.NE.AND P6, PT, R45, RZ, PT ;  /* 0x000000ff2d00720c */ /* 0x000fe20003fc5270 */
[----:B------:R-:W2:Y:S01]  /*4840*/  S2UR UR5, SR_CgaCtaId ;  /* 0x00000000000579c3 */ /* 0x000ea20000008800 */
[----:B------:R-:W-:Y:S02]  /*4850*/  SEL R30, R29, 0x7, P1 ;  /* 0x000000071d1e7807 */ /* 0x000fe40000800000 */
        /* <DEDUP_REMOVED lines=15> */
[----:B------:R-:W-:Y:S01]  /*4950*/  ISETP.NE.AND P1, PT, R60, RZ, PT ;  /* 0x000000ff3c00720c */ /* 0x000fe20003f25270 */
[----:B------:R-:W-:Y:S01]  /*4960*/  IMAD.SHL.U32 R21, R10, 0x4, RZ ;  /* 0x000000040a157824 */ /* 0x000fe200078e00ff */
[----:B------:R-:W-:Y:S01]  /*4970*/  SEL R22, R8, 0x8, P6 ;  /* 0x0000000808167807 */ /* 0x000fe20003000000 */
[----:B-1----:R-:W-:Y:S01]  /*4980*/  IMAD.SHL.U32 R9, R68, 0x400, RZ ;  /* 0x0000040044097824 */ /* 0x002fe200078e00ff */
[----:B------:R-:W-:Y:S02]  /*4990*/  SHF.R.U32.HI R8, RZ, 0x4, R10 ;  /* 0x00000004ff087819 */ /* 0x000fe4000001160a */
[----:B------:R-:W-:Y:S02]  /*49a0*/  SHF.R.U32.HI R10, RZ, 0x2, R68 ;  /* 0x00000002ff0a7819 */ /* 0x000fe40000011644 */
[----:B------:R-:W-:Y:S01]  /*49b0*/  SEL R37, R37, 0x7, P1 ;  /* 0x0000000725257807 */ /* 0x000fe20000800000 */
[----:B------:R-:W-:Y:S01]  /*49c0*/  UMOV UR4, 0x400 ;  /* 0x0000040000047882 */ /* 0x000fe20000000000 */
[----:B------:R-:W-:-:S02]  /*49d0*/  ISETP.NE.AND P1, PT, R61, RZ, PT ;  /* 0x000000ff3d00720c */ /* 0x000fc40003f25270 */
[----:B------:R-:W-:Y:S01]  /*49e0*/  SGXT.U32 R8, R8, 0x4 ;  /* 0x000000040808781a */ /* 0x000fe20000000000 */
[----:B--2---:R-:W-:Y:S01]  /*49f0*/  UPRMT UR4, UR5, 0x654, UR4 ;  /* 0x0000065405047896 */ /* 0x004fe20008000004 */
[----:B------:R-:W-:Y:S02]  /*4a00*/  SGXT.U32 R10, R10, 0x6 ;  /* 0x000000060a0a781a */ /* 0x000fe40000000000 */
[----:B------:R-:W-:Y:S02]  /*4a10*/  LOP3.LUT R9, R9, 0xc00, RZ, 0xc0, !PT ;  /* 0x00000c0009097812 */ /* 0x000fe400078ec0ff */
[----:B------:R-:W-:Y:S02]  /*4a20*/  ISETP.NE.AND P2, PT, R128, RZ, PT ;  /* 0x000000ff8000720c */ /* 0x000fe40003f45270 */
[----:B------:R-:W-:Y:S02]  /*4a30*/  ISETP.NE.AND P4, PT, R149, RZ, PT ;  /* 0x000000ff9500720c */ /* 0x000fe40003f85270 */
[----:B------:R-:W-:-:S02]  /*4a40*/  ISETP.NE.AND P0, PT, R153, RZ, PT ;  /* 0x000000ff9900720c */ /* 0x000fc40003f05270 */
[----:B------:R-:W-:Y:S02]  /*4a50*/  SEL R36, R36, 0x7, P1 ;  /* 0x0000000724247807 */ /* 0x000fe40000800000 */
[----:B------:R-:W-:Y:S02]  /*4a60*/  ISETP.NE.AND P1, PT, R62, RZ, PT ;  /* 0x000000ff3e00720c */ /* 0x000fe40003f25270 */
[----:B------:R-:W-:Y:S02]  /*4a70*/  LOP3.LUT R21, R0, 0x3c, R21, 0xf8, !PT ;  /* 0x0000003c00157812 */ /* 0x000fe400078ef815 */
[----:B------:R-:W-:Y:S02]  /*4a80*/  LOP3.LUT R11, R11, R8, RZ, 0xfc, !PT ;  /* 0x000000080b0b7212 */ /* 0x000fe400078efcff */
[C---:B------:R-:W-:Y:S02]  /*4a90*/  LOP3.LUT R0, R9.reuse, R10, RZ, 0xfc, !PT ;  /* 0x0000000a09007212 */ /* 0x040fe400078efcff */
[----:B------:R-:W-:-:S02]  /*4aa0*/  LOP3.LUT R8, R9, 0x40, RZ, 0xfc, !PT ;  /* 0x0000004009087812 */ /* 0x000fc400078efcff */
[----:B------:R-:W-:Y:S02]  /*4ab0*/  ISETP.NE.AND P3, PT, R152, RZ, PT ;  /* 0x000000ff9800720c */ /* 0x000fe40003f65270 */
[----:B------:R-:W-:Y:S02]  /*4ac0*/  SEL R34, R34, 0x7, P2 ;  /* 0x0000000722227807 */ /* 0x000fe40001000000 */
[----:B------:R-:W-:Y:S02]  /*4ad0*/  SEL R31, R31, 0x8, P4 ;  /* 0x000000081f1f7807 */ /* 0x000fe40002000000 */
[----:B------:R-:W-:Y:S02]  /*4ae0*/  SEL R33, R33, 0x8, P0 ;  /* 0x0000000821217807 */ /* 0x000fe40000000000 */
[----:B------:R-:W-:Y:S02]  /*4af0*/  LOP3.LUT R10, R9, 0x80, RZ, 0xfc, !PT ;  /* 0x00000080090a7812 */ /* 0x000fe400078efcff */
[----:B------:R-:W-:-:S02]  /*4b00*/  ISETP.NE.AND P2, PT, R41, RZ, PT ;  /* 0x000000ff2900720c */ /* 0x000fc40003f45270 */
[----:B------:R-:W-:Y:S02]  /*4b10*/  ISETP.NE.AND P6, PT, R54, RZ, PT ;  /* 0x000000ff3600720c */ /* 0x000fe40003fc5270 */
[----:B------:R-:W-:Y:S02]  /*4b20*/  ISETP.NE.AND P4, PT, R48, RZ, PT ;  /* 0x000000ff3000720c */ /* 0x000fe40003f85270 */
[----:B------:R-:W-:Y:S02]  /*4b30*/  ISETP.NE.AND P0, PT, R46, RZ, PT ;  /* 0x000000ff2e00720c */ /* 0x000fe40003f05270 */
[----:B------:R-:W-:Y:S02]  /*4b40*/  LOP3.LUT R20, R9, 0xc0, RZ, 0xfc, !PT ;  /* 0x000000c009147812 */ /* 0x000fe400078efcff */
[----:B------:R-:W-:Y:S02]  /*4b50*/  SEL R35, R35, 0x7, P1 ;  /* 0x0000000723237807 */ /* 0x000fe40000800000 */
[----:B------:R-:W-:-:S02]  /*4b60*/  LEA.HI R41, R9, UR4, RZ, 0x1e ;  /* 0x0000000409297c11 */ /* 0x000fc4000f8ff0ff */
[C---:B------:R-:W-:Y:S02]  /*4b70*/  LOP3.LUT R44, R9.reuse, 0x100, RZ, 0xfc, !PT ;  /* 0x00000100092c7812 */ /* 0x040fe400078efcff */
[C---:B------:R-:W-:Y:S02]  /*4b80*/  LOP3.LUT R46, R9.reuse, 0x140, RZ, 0xfc, !PT ;  /* 0x00000140092e7812 */ /* 0x040fe400078efcff */
[C---:B------:R-:W-:Y:S02]  /*4b90*/  LOP3.LUT R48, R9.reuse, 0x180, RZ, 0xfc, !PT ;  /* 0x0000018009307812 */ /* 0x040fe400078efcff */
[C---:B------:R-:W-:Y:S02]  /*4ba0*/  LOP3.LUT R50, R9.reuse, 0x1c0, RZ, 0xfc, !PT ;  /* 0x000001c009327812 */ /* 0x040fe400078efcff */
[C---:B------:R-:W-:Y:S02]  /*4bb0*/  LOP3.LUT R52, R9.reuse, 0x200, RZ, 0xfc, !PT ;  /* 0x0000020009347812 */ /* 0x040fe400078efcff */
[----:B------:R-:W-:-:S02]  /*4bc0*/  LOP3.LUT R54, R9, 0x240, RZ, 0xfc, !PT ;  /* 0x0000024009367812 */ /* 0x000fc400078efcff */
[C---:B------:R-:W-:Y:S02]  /*4bd0*/  LOP3.LUT R56, R9.reuse, 0x280, RZ, 0xfc, !PT ;  /* 0x0000028009387812 */ /* 0x040fe400078efcff */
[C---:B------:R-:W-:Y:S02]  /*4be0*/  LOP3.LUT R58, R9.reuse, 0x2c0, RZ, 0xfc, !PT ;  /* 0x000002c0093a7812 */ /* 0x040fe400078efcff */
[C---:B------:R-:W-:Y:S02]  /*4bf0*/  LOP3.LUT R60, R9.reuse, 0x300, RZ, 0xfc, !PT ;  /* 0x00000300093c7812 */ /* 0x040fe400078efcff */
[C---:B------:R-:W-:Y:S02]  /*4c00*/  LOP3.LUT R62, R9.reuse, 0x340, RZ, 0xfc, !PT ;  /* 0x00000340093e7812 */ /* 0x040fe400078efcff */
[C---:B------:R-:W-:Y:S02]  /*4c10*/  LOP3.LUT R64, R9.reuse, 0x380, RZ, 0xfc, !PT ;  /* 0x0000038009407812 */ /* 0x040fe400078efcff */
[----:B------:R-:W-:-:S02]  /*4c20*/  LOP3.LUT R66, R9, 0x3c0, RZ, 0xfc, !PT ;  /* 0x000003c009427812 */ /* 0x000fc400078efcff */
[----:B------:R-:W-:Y:S02]  /*4c30*/  ISETP.NE.AND P5, PT, R147, RZ, PT ;  /* 0x000000ff9300720c */ /* 0x000fe40003fa5270 */
[----:B------:R-:W-:Y:S02]  /*4c40*/  ISETP.NE.AND P1, PT, R43, RZ, PT ;  /* 0x000000ff2b00720c */ /* 0x000fe40003f25270 */
[----:B------:R-:W-:Y:S02]  /*4c50*/  LEA.HI R9, R8, UR4, RZ, 0x1e ;  /* 0x0000000408097c11 */ /* 0x000fe4000f8ff0ff */
[----:B------:R-:W-:Y:S02]  /*4c60*/  SEL R32, R32, 0x8, P3 ;  /* 0x0000000820207807 */ /* 0x000fe40001800000 */
[----:B------:R-:W-:Y:S02]  /*4c70*/  LEA.HI R43, R10, UR4, RZ, 0x1e ;  /* 0x000000040a2b7c11 */ /* 0x000fe4000f8ff0ff */
[----:B------:R-:W-:-:S02]  /*4c80*/  ISETP.NE.AND P3, PT, R47, RZ, PT ;  /* 0x000000ff2f00720c */ /* 0x000fc40003f65270 */
[----:B------:R-:W-:Y:S01]  /*4c90*/  LEA.HI R45, R20, UR4, RZ, 0x1e ;  /* 0x00000004142d7c11 */ /* 0x000fe2000f8ff0ff */
[----:B------:R-:W-:Y:S01]  /*4ca0*/  IMAD R41, R0, 0x4, R41 ;  /* 0x0000000400297824 */ /* 0x000fe200078e0229 */
[----:B------:R-:W-:Y:S01]  /*4cb0*/  LEA.HI R47, R44, UR4, RZ, 0x1e ;  /* 0x000000042c2f7c11 */ /* 0x000fe2000f8ff0ff */
[----:B------:R-:W-:Y:S01]  /*4cc0*/  IMAD R10, R0, 0x4, R9 ;  /* 0x00000004000a7824 */ /* 0x000fe200078e0209 */
[----:B------:R-:W-:Y:S02]  /*4cd0*/  SEL R30, R30, 0x8, P5 ;  /* 0x000000081e1e7807 */ /* 0x000fe40002800000 */
[----:B------:R-:W-:Y:S01]  /*4ce0*/  LEA.HI R49, R46, UR4, RZ, 0x1e ;  /* 0x000000042e317c11 */ /* 0x000fe2000f8ff0ff */
[----:B------:R-:W-:Y:S01]  /*4cf0*/  IMAD R43, R0, 0x4, R43 ;  /* 0x00000004002b7824 */ /* 0x000fe200078e022b */
[----:B------:R-:W-:Y:S02]  /*4d00*/  ISETP.NE.AND P5, PT, R53, RZ, PT ;  /* 0x000000ff3500720c */ /* 0x000fe40003fa5270 */
[----:B------:R-:W-:Y:S01]  /*4d10*/  LEA.HI R51, R48, UR4, RZ, 0x1e ;  /* 0x0000000430337c11 */ /* 0x000fe2000f8ff0ff */
[----:B------:R-:W-:Y:S01]  /*4d20*/  IMAD R44, R0, 0x4, R45 ;  /* 0x00000004002c7824 */ /* 0x000fe200078e022d */
[----:B------:R-:W-:Y:S01]  /*4d30*/  LEA.HI R53, R50, UR4, RZ, 0x1e ;  /* 0x0000000432357c11 */ /* 0x000fe2000f8ff0ff */
[----:B------:R-:W-:Y:S01]  /*4d40*/  IMAD R47, R0, 0x4, R47 ;  /* 0x00000004002f7824 */ /* 0x000fe200078e022f */
[----:B------:R-:W-:Y:S01]  /*4d50*/  LEA.HI R55, R52, UR4, RZ, 0x1e ;  /* 0x0000000434377c11 */ /* 0x000fe2000f8ff0ff */
[----:B------:R-:W-:Y:S01]  /*4d60*/  IMAD R46, R0, 0x4, R49 ;  /* 0x00000004002e7824 */ /* 0x000fe200078e0231 */
[----:B------:R-:W-:Y:S01]  /*4d70*/  LEA.HI R57, R54, UR4, RZ, 0x1e ;  /* 0x0000000436397c11 */ /* 0x000fe2000f8ff0ff */
[----:B------:R-:W-:Y:S01]  /*4d80*/  STS [R41], R24 ;  /* 0x0000001829007388 */ /* 0x000fe20000000800 */
[----:B------:R-:W-:Y:S01]  /*4d90*/  LEA.HI R59, R56, UR4, RZ, 0x1e ;  /* 0x00000004383b7c11 */ /* 0x000fe2000f8ff0ff */
[----:B------:R-:W-:Y:S01]  /*4da0*/  IMAD R51, R0, 0x4, R51 ;  /* 0x0000000400337824 */ /* 0x000fe200078e0233 */
[----:B------:R-:W-:Y:S01]  /*4db0*/  LEA.HI R61, R58, UR4, RZ, 0x1e ;  /* 0x000000043a3d7c11 */ /* 0x000fe2000f8ff0ff */
[----:B------:R1:W-:Y:S01]  /*4dc0*/  STS [R10+0x100], R25 ;  /* 0x000100190a007388 */ /* 0x0003e20000000800 */
[----:B------:R-:W-:Y:S01]  /*4dd0*/  LEA.HI R63, R60, UR4, RZ, 0x1e ;  /* 0x000000043c3f7c11 */ /* 0x000fe2000f8ff0ff */
[----:B------:R-:W-:Y:S01]  /*4de0*/  IMAD R48, R0, 0x4, R53 ;  /* 0x0000000400307824 */ /* 0x000fe200078e0235 */
[----:B------:R-:W-:Y:S01]  /*4df0*/  LEA.HI R65, R62, UR4, RZ, 0x1e ;  /* 0x000000043e417c11 */ /* 0x000fe2000f8ff0ff */
[----:B------:R-:W-:Y:S01]  /*4e00*/  STS [R43+0x200], R26 ;  /* 0x0002001a2b007388 */ /* 0x000fe20000000800 */
[----:B------:R-:W-:Y:S01]  /*4e10*/  IMAD R55, R0, 0x4, R55 ;  /* 0x0000000400377824 */ /* 0x000fe200078e0237 */
[----:B------:R-:W-:Y:S01]  /*4e20*/  LEA.HI R67, R64, UR4, RZ, 0x1e ;  /* 0x0000000440437c11 */ /* 0x000fe2000f8ff0ff */
[----:B------:R-:W-:Y:S01]  /*4e30*/  IMAD R50, R0, 0x4, R57 ;  /* 0x0000000400327824 */ /* 0x000fe200078e0239 */
[----:B------:R-:W-:Y:S01]  /*4e40*/  STS [R44+0x300], R27 ;  /* 0x0003001b2c007388 */ /* 0x000fe20000000800 */
[----:B------:R-:W-:Y:S01]  /*4e50*/  LEA.HI R69, R66, UR4, RZ, 0x1e ;  /* 0x0000000442457c11 */ /* 0x000fe2000f8ff0ff */
[----:B------:R-:W-:-:S02]  /*4e60*/  IMAD R59, R0, 0x4, R59 ;  /* 0x00000004003b7824 */ /* 0x000fc400078e023b */
[----:B------:R-:W-:Y:S01]  /*4e70*/  STS [R47+0x400], R4 ;  /* 0x000400042f007388 */ /* 0x000fe20000000800 */
[----:B------:R-:W-:-:S03]  /*4e80*/  IMAD R52, R0, 0x4, R61 ;  /* 0x0000000400347824 */ /* 0x000fc600078e023d */
[----:B------:R2:W-:Y:S01]  /*4e90*/  STS [R46+0x500], R5 ;  /* 0x000500052e007388 */ /* 0x0005e20000000800 */
[----:B------:R-:W-:-:S03]  /*4ea0*/  IMAD R63, R0, 0x4, R63 ;  /* 0x00000004003f7824 */ /* 0x000fc600078e023f */
[----:B------:R-:W-:Y:S01]  /*4eb0*/  STS [R51+0x600], R6 ;  /* 0x0006000633007388 */ /* 0x000fe20000000800 */
[----:B------:R-:W-:-:S03]  /*4ec0*/  IMAD R54, R0, 0x4, R65 ;  /* 0x0000000400367824 */ /* 0x000fc600078e0241 */
[----:B------:R-:W-:Y:S01]  /*4ed0*/  STS [R48+0x700], R7 ;  /* 0x0007000730007388 */ /* 0x000fe20000000800 */
[----:B------:R-:W-:-:S03]  /*4ee0*/  IMAD R67, R0, 0x4, R67 ;  /* 0x0000000400437824 */ /* 0x000fc600078e0243 */
[----:B------:R3:W-:Y:S01]  /*4ef0*/  STS [R55+0x800], R12 ;  /* 0x0008000c37007388 */ /* 0x0007e20000000800 */
[----:B------:R-:W-:-:S03]  /*4f00*/  IMAD R56, R0, 0x4, R69 ;  /* 0x0000000400387824 */ /* 0x000fc600078e0245 */
[----:B------:R-:W-:Y:S01]  /*4f10*/  STS [R50+0x900], R13 ;  /* 0x0009000d32007388 */ /* 0x000fe20000000800 */
[----:B------:R-:W-:-:S03]  /*4f20*/  IMAD.SHL.U32 R8, R68, 0x4, RZ ;  /* 0x0000000444087824 */ /* 0x000fc600078e00ff */
[----:B------:R-:W-:Y:S04]  /*4f30*/  STS [R59+0xa00], R14 ;  /* 0x000a000e3b007388 */ /* 0x000fe80000000800 */
[----:B------:R-:W-:Y:S04]  /*4f40*/  STS [R52+0xb00], R15 ;  /* 0x000b000f34007388 */ /* 0x000fe80000000800 */
[----:B------:R-:W-:Y:S01]  /*4f50*/  STS [R63+0xc00], R16 ;  /* 0x000c00103f007388 */ /* 0x000fe20000000800 */
[----:B------:R-:W-:-:S03]  /*4f60*/  LOP3.LUT R0, R8, 0x3fc, RZ, 0xc0, !PT ;  /* 0x000003fc08007812 */ /* 0x000fc600078ec0ff */
[----:B------:R-:W-:Y:S04]  /*4f70*/  STS [R54+0xd00], R17 ;  /* 0x000d001136007388 */ /* 0x000fe80000000800 */
[----:B------:R-:W-:Y:S04]  /*4f80*/  STS [R67+0xe00], R18 ;  /* 0x000e001243007388 */ /* 0x000fe80000000800 */
[----:B------:R-:W-:Y:S01]  /*4f90*/  STS [R56+0xf00], R19 ;  /* 0x000f001338007388 */ /* 0x000fe20000000800 */
[----:B------:R-:W-:Y:S01]  /*4fa0*/  IMAD.MOV.U32 R20, RZ, RZ, RZ ;  /* 0x000000ffff147224 */ /* 0x000fe200078e00ff */
[----:B------:R-:W-:-:S02]  /*4fb0*/  LOP3.LUT R9, R0, 0x400, RZ, 0xfc, !PT ;  /* 0x0000040000097812 */ /* 0x000fc400078efcff */
[C---:B------:R-:W-:Y:S01]  /*4fc0*/  LOP3.LUT R45, R0.reuse, 0x800, RZ, 0xfc, !PT ;  /* 0x00000800002d7812 */ /* 0x040fe200078efcff */
[----:B------:R-:W-:Y:S01]  /*4fd0*/  IMAD.HI R8, R21, -0x6e5d4c3b, R20 ;  /* 0x91a2b3c515087827 */ /* 0x000fe200078e0214 */
[----:B------:R-:W-:Y:S02]  /*4fe0*/  LOP3.LUT R49, R0, 0xc00, RZ, 0xfc, !PT ;  /* 0x00000c0000317812 */ /* 0x000fe400078efcff */
[----:B------:R-:W-:Y:S02]  /*4ff0*/  SHF.R.U32.HI R20, RZ, 0x2, R9 ;  /* 0x00000002ff147819 */ /* 0x000fe40000011609 */
[----:B------:R-:W-:Y:S02]  /*5000*/  SHF.R.U32.HI R45, RZ, 0x2, R45 ;  /* 0x00000002ff2d7819 */ /* 0x000fe4000001162d */
[----:B------:R-:W-:Y:S02]  /*5010*/  SHF.R.U32.HI R49, RZ, 0x2, R49 ;  /* 0x00000002ff317819 */ /* 0x000fe40000011631 */
[----:B------:R-:W-:-:S02]  /*5020*/  LOP3.LUT R9, R68, 0xf0, RZ, 0xc0, !PT ;  /* 0x000000f044097812 */ /* 0x000fc400078ec0ff */
[----:B------:R-:W-:Y:S02]  /*5030*/  LOP3.LUT R20, R20, 0x1f0, RZ, 0xc0, !PT ;  /* 0x000001f014147812 */ /* 0x000fe400078ec0ff */
[----:B------:R-:W-:Y:S01]  /*5040*/  LOP3.LUT R45, R45, 0x2f0, RZ, 0xc0, !PT ;  /* 0x000002f02d2d7812 */ /* 0x000fe200078ec0ff */
[----:B------:R-:W-:Y:S01]  /*5050*/  VIADD R9, R9, UR4 ;  /* 0x0000000409097c36 */ /* 0x000fe20008000000 */
[----:B------:R-:W-:Y:S01]  /*5060*/  LOP3.LUT R49, R49, 0x3f0, RZ, 0xc0, !PT ;  /* 0x000003f031317812 */ /* 0x000fe200078ec0ff */
[----:B-1----:R-:W-:Y:S02]  /*5070*/  VIADD R25, R20, UR4 ;  /* 0x0000000414197c36 */ /* 0x002fe40008000000 */
[----:B------:R-:W-:Y:S02]  /*5080*/  VIADD R45, R45, UR4 ;  /* 0x000000042d2d7c36 */ /* 0x000fe40008000000 */
[----:B------:R-:W-:Y:S01]  /*5090*/  VIADD R49, R49, UR4 ;  /* 0x0000000431317c36 */ /* 0x000fe20008000000 */
[----:B------:R-:W-:Y:S01]  /*50a0*/  SEL R39, R39, 0x7, P1 ;  /* 0x0000000727277807 */ /* 0x000fe20000800000 */
[C---:B------:R-:W-:Y:S01]  /*50b0*/  IMAD R9, R0.reuse, 0x4, R9 ;  /* 0x0000000400097824 */ /* 0x040fe200078e0209 */
[----:B------:R-:W-:Y:S01]  /*50c0*/  BAR.SYNC.DEFER_BLOCKING 0x0 ;  /* 0x0000000000007b1d */ /* 0x000fe20000010000 */
[----:B------:R-:W-:-:S02]  /*50d0*/  IMAD R25, R0, 0x4, R25 ;  /* 0x0000000400197824 */ /* 0x000fc400078e0219 */
[C---:B------:R-:W-:Y:S02]  /*50e0*/  IMAD R45, R0.reuse, 0x4, R45 ;  /* 0x00000004002d7824 */ /* 0x040fe400078e022d */
[----:B------:R-:W-:Y:S01]  /*50f0*/  IMAD R49, R0, 0x4, R49 ;  /* 0x0000000400317824 */ /* 0x000fe200078e0231 */
[----:B--2---:R-:W-:Y:S02]  /*5100*/  SHF.R.U32.HI R5, RZ, 0x1f, R8 ;  /* 0x0000001fff057819 */ /* 0x004fe40000011608 */
[----:B------:R-:W-:Y:S01]  /*5110*/  SEL R38, R38, 0x7, P2 ;  /* 0x0000000726267807 */ /* 0x000fe20001000000 */
[----:B---3--:R-:W-:Y:S01]  /*5120*/  IMAD R12, R3, 0x140, R2 ;  /* 0x00000140030c7824 */ /* 0x008fe200078e0202 */
[----:B------:R-:W-:Y:S01]  /*5130*/  ISETP.NE.AND P1, PT, R137, RZ, PT ;  /* 0x000000ff8900720c */ /* 0x000fe20003f25270 */
[----:B------:R-:W-:Y:S01]  /*5140*/  ULDC.64 UR4, c[0x0][0x220] ;  /* 0x0000880000047ab9 */ /* 0x000fe20000000a00 */
[----:B------:R-:W-:Y:S01]  /*5150*/  LEA.HI.SX32 R5, R8, R5, 0x17 ;  /* 0x0000000508057211 */ /* 0x000fe200078fbaff */
[----:B------:R1:W2:Y:S04]  /*5160*/  LDS.128 R68, [R9] ;  /* 0x0000000009447984 */ /* 0x0002a80000000c00 */
[----:B------:R-:W3:Y:S04]  /*5170*/  LDS.128 R24, [R25+0x1000] ;  /* 0x0010000019187984 */ /* 0x000ee80000000c00 */
[----:B------:R-:W4:Y:S04]  /*5180*/  LDS.128 R44, [R45+0x2000] ;  /* 0x002000002d2c7984 */ /* 0x000f280000000c00 */
[----:B------:R-:W5:Y:S01]  /*5190*/  LDS.128 R48, [R49+0x3000] ;  /* 0x0030000031307984 */ /* 0x000f620000000c00 */
[----:B------:R-:W-:Y:S01]  /*51a0*/  ISETP.NE.AND P2, PT, R140, RZ, PT ;  /* 0x000000ff8c00720c */ /* 0x000fe20003f45270 */
[----:B-1----:R-:W1:Y:S01]  /*51b0*/  LDC.64 R8, c[0x0][0x218] ;  /* 0x00008600ff087b82 */ /* 0x002e620000000a00 */
[----:B------:R-:W-:-:S02]  /*51c0*/  SEL R37, R37, 0x8, P1 ;  /* 0x0000000825257807 */ /* 0x000fc40000800000 */
[----:B------:R-:W-:Y:S02]  /*51d0*/  ISETP.NE.AND P1, PT, R132, RZ, PT ;  /* 0x000000ff8400720c */ /* 0x000fe40003f25270 */
[----:B------:R-:W-:Y:S02]  /*51e0*/  SEL R36, R36, 0x8, P2 ;  /* 0x0000000824247807 */ /* 0x000fe40001000000 */
[----:B------:R-:W-:Y:S02]  /*51f0*/  ISETP.NE.AND P2, PT, R133, RZ, PT ;  /* 0x000000ff8500720c */ /* 0x000fe40003f45270 */
[----:B------:R-:W-:Y:S02]  /*5200*/  SEL R35, R35, 0x8, P1 ;  /* 0x0000000823237807 */ /* 0x000fe40000800000 */
[----:B------:R-:W-:Y:S02]  /*5210*/  ISETP.GE.AND P1, PT, R21, 0xe10, PT ;  /* 0x00000e101500780c */ /* 0x000fe40003f26270 */
[----:B------:R-:W-:-:S02]  /*5220*/  LOP3.LUT R0, R11, 0x10, RZ, 0xfc, !PT ;  /* 0x000000100b007812 */ /* 0x000fc400078efcff */
[----:B------:R-:W-:Y:S01]  /*5230*/  SEL R34, R34, 0x8, P2 ;  /* 0x0000000822227807 */ /* 0x000fe20001000000 */
[----:B------:R-:W-:Y:S01]  /*5240*/  IMAD R20, R5, -0x384, R21 ;  /* 0xfffffc7c05147824 */ /* 0x000fe200078e0215 */
[----:B------:R-:W-:Y:S02]  /*5250*/  ISETP.LT.AND P2, PT, R0, 0x140, !P1 ;  /* 0x000001400000780c */ /* 0x000fe40004f41270 */
[C---:B------:R-:W-:Y:S02]  /*5260*/  LOP3.LUT R0, R11.reuse, 0x20, RZ, 0xfc, !PT ;  /* 0x000000200b007812 */ /* 0x040fe400078efcff */
[----:B------:R-:W-:Y:S01]  /*5270*/  LOP3.LUT R2, R11, 0x30, RZ, 0xfc, !PT ;  /* 0x000000300b027812 */ /* 0x000fe200078efcff */
[----:B------:R-:W-:Y:S01]  /*5280*/  IMAD R20, R5, 0xef100, R20 ;  /* 0x000ef10005147824 */ /* 0x000fe200078e0214 */
[----:B------:R-:W-:Y:S02]  /*5290*/  SEL R38, R38, 0x8, P3 ;  /* 0x0000000826267807 */ /* 0x000fe40001800000 */
[----:B------:R-:W-:-:S02]  /*52a0*/  SEL R39, R39, 0x8, P4 ;  /* 0x0000000827277807 */ /* 0x000fc40002000000 */
[----:B------:R-:W-:Y:S02]  /*52b0*/  ISETP.LT.AND P3, PT, R0, 0x140, !P1 ;  /* 0x000001400000780c */ /* 0x000fe40004f61270 */
[----:B------:R-:W-:Y:S02]  /*52c0*/  ISETP.LT.AND P4, PT, R2, 0x140, !P1 ;  /* 0x000001400200780c */ /* 0x000fe40004f81270 */
[C---:B------:R-:W-:Y:S01]  /*52d0*/  ISETP.LT.AND P1, PT, R11.reuse, 0x140, !P1 ;  /* 0x000001400b00780c */ /* 0x040fe20004f21270 */
[----:B------:R-:W-:Y:S01]  /*52e0*/  IMAD R11, R11, 0x384, R20 ;  /* 0x000003840b0b7824 */ /* 0x000fe200078e0214 */
[----:B------:R-:W-:Y:S02]  /*52f0*/  SEL R3, R40, 0x8, P5 ;  /* 0x0000000828037807 */ /* 0x000fe40002800000 */
[----:B------:R-:W-:Y:S01]  /*5300*/  SEL R42, R42, 0x8, P6 ;  /* 0x000000082a2a7807 */ /* 0x000fe20003000000 */
[C---:B------:R-:W-:Y:S02]  /*5310*/  VIADD R5, R11.reuse, 0x3840 ;  /* 0x000038400b057836 */ /* 0x040fe40000000000 */
[----:B------:R-:W-:Y:S01]  /*5320*/  VIADD R7, R11, 0x7080 ;  /* 0x000070800b077836 */ /* 0x000fe20000000000 */
[----:B------:R-:W-:Y:S01]  /*5330*/  PRMT R42, R3, 0x3340, R42 ;  /* 0x00003340032a7816 */ /* 0x000fe2000000002a */
[----:B-1----:R-:W-:-:S04]  /*5340*/  IMAD.WIDE R2, R11, 0x4, R8 ;  /* 0x000000040b027825 */ /* 0x002fc800078e0208 */
[----:B------:R-:W-:Y:S02]  /*5350*/  VIADD R13, R11, 0xa8c0 ;  /* 0x0000a8c00b0d7836 */ /* 0x000fe40000000000 */
[--C-:B------:R-:W-:Y:S01]  /*5360*/  IMAD.WIDE R4, R5, 0x4, R8.reuse ;  /* 0x0000000405047825 */ /* 0x100fe200078e0208 */
[----:B--2---:R1:W-:Y:S01]  /*5370*/  @P1 STG.E.128 desc[UR6][R2.64], R68 ;  /* 0x0000004402001986 */ /* 0x0043e2000c101d06 */
[----:B------:R-:W-:Y:S02]  /*5380*/  IADD3 R10, P1, R12, UR4, RZ ;  /* 0x000000040c0a7c10 */ /* 0x000fe4000ff3e0ff */
[--C-:B------:R-:W-:Y:S01]  /*5390*/  IMAD.WIDE R6, R7, 0x4, R8.reuse ;  /* 0x0000000407067825 */ /* 0x100fe200078e0208 */
[----:B---3--:R1:W-:Y:S03]  /*53a0*/  @P2 STG.E.128 desc[UR6][R4.64], R24 ;  /* 0x0000001804002986 */ /* 0x0083e6000c101d06 */
[----:B------:R-:W-:Y:S01]  /*53b0*/  IMAD.WIDE R8, R13, 0x4, R8 ;  /* 0x000000040d087825 */ /* 0x000fe200078e0208 */
[----:B------:R-:W-:Y:S01]  /*53c0*/  PRMT R29, R29, 0x3340, R28 ;  /* 0x000033401d1d7816 */ /* 0x000fe2000000001c */
[----:B----4-:R1:W-:Y:S01]  /*53d0*/  @P3 STG.E.128 desc[UR6][R6.64], R44 ;  /* 0x0000002c06003986 */ /* 0x0103e2000c101d06 */
[----:B------:R-:W-:-:S02]  /*53e0*/  PRMT R22, R23, 0x3340, R22 ;  /* 0x0000334017167816 */ /* 0x000fc40000000016 */
[----:B------:R-:W-:Y:S01]  /*53f0*/  PRMT R31, R30, 0x3340, R31 ;  /* 0x000033401e1f7816 */ /* 0x000fe2000000001f */
[----:B-----5:R1:W-:Y:S01]  /*5400*/  @P4 STG.E.128 desc[UR6][R8.64], R48 ;  /* 0x0000003008004986 */ /* 0x0203e2000c101d06 */
[----:B------:R-:W-:Y:S02]  /*5410*/  PRMT R32, R32, 0x3340, R33 ;  /* 0x0000334020207816 */ /* 0x000fe40000000021 */
[----:B------:R-:W-:Y:S02]  /*5420*/  PRMT R37, R37, 0x3340, R36 ;  /* 0x0000334025257816 */ /* 0x000fe40000000024 */
[----:B------:R-:W-:Y:S02]  /*5430*/  PRMT R34, R35, 0x3340, R34 ;  /* 0x0000334023227816 */ /* 0x000fe40000000022 */
[----:B------:R-:W-:Y:S02]  /*5440*/  PRMT R39, R38, 0x3340, R39 ;  /* 0x0000334026277816 */ /* 0x000fe40000000027 */
[----:B------:R-:W-:-:S02]  /*5450*/  LEA.HI.X.SX32 R11, R12, UR5, 0x1, P1 ;  /* 0x000000050c0b7c11 */ /* 0x000fc400088f0eff */
[----:B------:R-:W-:Y:S02]  /*5460*/  PRMT R12, R29, 0x5410, R22 ;  /* 0x000054101d0c7816 */ /* 0x000fe40000000016 */
[----:B------:R-:W-:Y:S02]  /*5470*/  PRMT R13, R31, 0x5410, R32 ;  /* 0x000054101f0d7816 */ /* 0x000fe40000000020 */
[----:B------:R-:W-:Y:S02]  /*5480*/  PRMT R14, R37, 0x5410, R34 ;  /* 0x00005410250e7816 */ /* 0x000fe40000000022 */
[----:B------:R-:W-:Y:S01]  /*5490*/  PRMT R15, R39, 0x5410, R42 ;  /* 0x00005410270f7816 */ /* 0x000fe2000000002a */
[----:B-1----:R-:W-:Y:S06]  /*54a0*/  @!P0 EXIT ;  /* 0x000000000000894d */ /* 0x002fec0003800000 */
[----:B------:R-:W-:Y:S01]  /*54b0*/  STG.E.128 desc[UR6][R10.64], R12 ;  /* 0x0000000c0a007986 */ /* 0x000fe2000c101d06 */
[----:B------:R-:W-:Y:S05]  /*54c0*/  EXIT ;  /* 0x000000000000794d */ /* 0x000fea0003800000 */
.L_x_0:
[----:B------:R-:W-:-:S00]  /*54d0*/  BRA `(.L_x_0) ;  /* 0xfffffffc00fc7947 */ /* 0x000fc0000383ffff */
[----:B------:R-:W-:-:S00]  /*54e0*/  NOP ;  /* 0x0000000000007918 */ /* 0x000fc00000000000 */
        /* <DEDUP_REMOVED lines=9> */
.L_x_1:


//--------------------- .nv.shared.triton_poi_fused_max_pool2d_with_indices_35 --------------------------
	.section	.nv.shared.triton_poi_fused_max_pool2d_with_indices_35,"aw",@nobits
	.sectionflags	@""
	.align	16
	.zero		1024


//--------------------- .nv.constant0.triton_poi_fused_max_pool2d_with_indices_35 --------------------------
	.section	.nv.constant0.triton_poi_fused_max_pool2d_with_indices_35,"a",@progbits
	.sectionflags	@""
	.align	4
.nv.constant0.triton_poi_fused_max_pool2d_with_indices_35:
	.zero		560
